	.target	sm_90a

	.elftype	@"ET_EXEC"


//--------------------- .note.nv.tkinfo           --------------------------
	.section	.note.nv.tkinfo,"",@"SHT_NOTE"
	.sectionflags	@"SHF_NOTE_NV_TKINFO"
	.tkinfo
        /*0018*/ 	.word	0x00000002
        /*0030*/ 	.string	""
        /*0030*/ 	.string	"ptxas"
        /*0030*/ 	.string	"Cuda compilation tools, release 13.0, V13.0.88"
        /*0030*/ 	.string	"Build cuda_13.0.r13.0/compiler.36424714_0"
        /*0030*/ 	.string	"-arch sm_90a -m 64 "



//--------------------- .note.nv.cuinfo           --------------------------
	.section	.note.nv.cuinfo,"",@"SHT_NOTE"
	.sectionflags	@"SHF_NOTE_NV_CUINFO"
        /*0018*/ 	.short	0x0002
        /*001a*/ 	.short	0x005a
        /*001c*/ 	.short	0x0082
	.zero		2


//--------------------- .nv.info                  --------------------------
	.section	.nv.info,"",@"SHT_CUDA_INFO"
	.align	4


	//----- nvinfo : EIATTR_REGCOUNT
	.align		4
        /*0000*/ 	.byte	0x04, 0x2f
        /*0002*/ 	.short	(.L_15 - .L_14)
	.align		4
.L_14:
        /*0004*/ 	.word	index@(_ZN7cutlass13device_kernelINS_4gemm6kernel13GemmUniversalIN4cute5tupleIJiiiiEEENS1_10collective13CollectiveMmaINS1_34MainloopSm90TmaGmmaWarpSpecializedILi3ENS5_IJNS4_1CILi1EEESB_SB_EEENS1_35KernelTmaWarpSpecializedCooperativeEEENS5_IJNSA_ILi384EEENSA_ILi128EEESG_EEEaNS5_IJlSB_lEEEaSI_NS4_8TiledMMAINS4_8MMA_AtomIJNS4_4SM904GMMA27MMA_64x128x32_S32S8S8_SS_TNEEEENS4_6LayoutINS5_IJNSA_ILi2EEESB_SB_EEENS5_IJSB_NSA_ILi0EEESS_EEEEENS5_IJNS4_10UnderscoreESV_SV_EEEEENS4_13SM90_TMA_LOADENS4_14ComposedLayoutINS4_7SwizzleILi3ELi4ELi3EEENS4_18smem_ptr_flag_bitsILi8EEENSP_INS5_IJNSA_ILi8EEESG_EEENS5_IJSG_SB_EEEEEEEvNS4_8identityESY_S18_vS19_EENS_8epilogue10collective6detail29Sm90TmaWarpSpecializedAdapterINS1C_15DefaultEpilogueIaSI_SI_NS1B_6thread17LinearCombinationIaLi1EiiLNS1G_9ScaleType4KindE0ELNS_15FloatRoundStyleE2EaEENS1_15EpilogueDefaultEEEEEvvEEEEvNT_6ParamsE)
        /*0008*/ 	.word	0x000000a8


	//----- nvinfo : EIATTR_FRAME_SIZE
	.align		4
.L_15:
        /*000c*/ 	.byte	0x04, 0x11
        /*000e*/ 	.short	(.L_17 - .L_16)
	.align		4
.L_16:
        /*0010*/ 	.word	index@(_ZN7cutlass13device_kernelINS_4gemm6kernel13GemmUniversalIN4cute5tupleIJiiiiEEENS1_10collective13CollectiveMmaINS1_34MainloopSm90TmaGmmaWarpSpecializedILi3ENS5_IJNS4_1CILi1EEESB_SB_EEENS1_35KernelTmaWarpSpecializedCooperativeEEENS5_IJNSA_ILi384EEENSA_ILi128EEESG_EEEaNS5_IJlSB_lEEEaSI_NS4_8TiledMMAINS4_8MMA_AtomIJNS4_4SM904GMMA27MMA_64x128x32_S32S8S8_SS_TNEEEENS4_6LayoutINS5_IJNSA_ILi2EEESB_SB_EEENS5_IJSB_NSA_ILi0EEESS_EEEEENS5_IJNS4_10UnderscoreESV_SV_EEEEENS4_13SM90_TMA_LOADENS4_14ComposedLayoutINS4_7SwizzleILi3ELi4ELi3EEENS4_18smem_ptr_flag_bitsILi8EEENSP_INS5_IJNSA_ILi8EEESG_EEENS5_IJSG_SB_EEEEEEEvNS4_8identityESY_S18_vS19_EENS_8epilogue10collective6detail29Sm90TmaWarpSpecializedAdapterINS1C_15DefaultEpilogueIaSI_SI_NS1B_6thread17LinearCombinationIaLi1EiiLNS1G_9ScaleType4KindE0ELNS_15FloatRoundStyleE2EaEENS1_15EpilogueDefaultEEEEEvvEEEEvNT_6ParamsE)
        /*0014*/ 	.word	0x00000000


	//----- nvinfo : EIATTR_MIN_STACK_SIZE
	.align		4
.L_17:
        /*0018*/ 	.byte	0x04, 0x12
        /*001a*/ 	.short	(.L_19 - .L_18)
	.align		4
.L_18:
        /*001c*/ 	.word	index@(_ZN7cutlass13device_kernelINS_4gemm6kernel13GemmUniversalIN4cute5tupleIJiiiiEEENS1_10collective13CollectiveMmaINS1_34MainloopSm90TmaGmmaWarpSpecializedILi3ENS5_IJNS4_1CILi1EEESB_SB_EEENS1_35KernelTmaWarpSpecializedCooperativeEEENS5_IJNSA_ILi384EEENSA_ILi128EEESG_EEEaNS5_IJlSB_lEEEaSI_NS4_8TiledMMAINS4_8MMA_AtomIJNS4_4SM904GMMA27MMA_64x128x32_S32S8S8_SS_TNEEEENS4_6LayoutINS5_IJNSA_ILi2EEESB_SB_EEENS5_IJSB_NSA_ILi0EEESS_EEEEENS5_IJNS4_10UnderscoreESV_SV_EEEEENS4_13SM90_TMA_LOADENS4_14ComposedLayoutINS4_7SwizzleILi3ELi4ELi3EEENS4_18smem_ptr_flag_bitsILi8EEENSP_INS5_IJNSA_ILi8EEESG_EEENS5_IJSG_SB_EEEEEEEvNS4_8identityESY_S18_vS19_EENS_8epilogue10collective6detail29Sm90TmaWarpSpecializedAdapterINS1C_15DefaultEpilogueIaSI_SI_NS1B_6thread17LinearCombinationIaLi1EiiLNS1G_9ScaleType4KindE0ELNS_15FloatRoundStyleE2EaEENS1_15EpilogueDefaultEEEEEvvEEEEvNT_6ParamsE)
        /*0020*/ 	.word	0x00000000
.L_19:


//--------------------- .nv.compat                --------------------------
	.section	.nv.compat,"",@"SHT_CUDA_COMPAT_INFO"
	.align	4
        /*0000*/ 	.byte	0x02, 0x09, 0x01, 0x00, 0x02, 0x02, 0x04, 0x00, 0x02, 0x05, 0x05, 0x00, 0x03, 0x07, 0x01, 0x01
        /*0010*/ 	.byte	0x02, 0x03, 0x01, 0x00, 0x02, 0x06, 0x01, 0x00, 0x04, 0x0b, 0x08, 0x00, 0x00, 0x00, 0x00, 0x00
        /*0020*/ 	.byte	0x00, 0x00, 0x00, 0x00


//--------------------- .nv.info._ZN7cutlass13device_kernelINS_4gemm6kernel13GemmUniversalIN4cute5tupleIJiiiiEEENS1_10collective13CollectiveMmaINS1_34MainloopSm90TmaGmmaWarpSpecializedILi3ENS5_IJNS4_1CILi1EEESB_SB_EEENS1_35KernelTmaWarpSpecializedCooperativeEEENS5_IJNSA_ILi384EEENSA_ILi128EEESG_EEEaNS5_IJlSB_lEEEaSI_NS4_8TiledMMAINS4_8MMA_AtomIJNS4_4SM904GMMA27MMA_64x128x32_S32S8S8_SS_TNEEEENS4_6LayoutINS5_IJNSA_ILi2EEESB_SB_EEENS5_IJSB_NSA_ILi0EEESS_EEEEENS5_IJNS4_10UnderscoreESV_SV_EEEEENS4_13SM90_TMA_LOADENS4_14ComposedLayoutINS4_7SwizzleILi3ELi4ELi3EEENS4_18smem_ptr_flag_bitsILi8EEENSP_INS5_IJNSA_ILi8EEESG_EEENS5_IJSG_SB_EEEEEEEvNS4_8identityESY_S18_vS19_EENS_8epilogue10collective6detail29Sm90TmaWarpSpecializedAdapterINS1C_15DefaultEpilogueIaSI_SI_NS1B_6thread17LinearCombinationIaLi1EiiLNS1G_9ScaleType4KindE0ELNS_15FloatRoundStyleE2EaEENS1_15EpilogueDefaultEEEEEvvEEEEvNT_6ParamsE --------------------------
	.section	.nv.info._ZN7cutlass13device_kernelINS_4gemm6kernel13GemmUniversalIN4cute5tupleIJiiiiEEENS1_10collective13CollectiveMmaINS1_34MainloopSm90TmaGmmaWarpSpecializedILi3ENS5_IJNS4_1CILi1EEESB_SB_EEENS1_35KernelTmaWarpSpecializedCooperativeEEENS5_IJNSA_ILi384EEENSA_ILi128EEESG_EEEaNS5_IJlSB_lEEEaSI_NS4_8TiledMMAINS4_8MMA_AtomIJNS4_4SM904GMMA27MMA_64x128x32_S32S8S8_SS_TNEEEENS4_6LayoutINS5_IJNSA_ILi2EEESB_SB_EEENS5_IJSB_NSA_ILi0EEESS_EEEEENS5_IJNS4_10UnderscoreESV_SV_EEEEENS4_13SM90_TMA_LOADENS4_14ComposedLayoutINS4_7SwizzleILi3ELi4ELi3EEENS4_18smem_ptr_flag_bitsILi8EEENSP_INS5_IJNSA_ILi8EEESG_EEENS5_IJSG_SB_EEEEEEEvNS4_8identityESY_S18_vS19_EENS_8epilogue10collective6detail29Sm90TmaWarpSpecializedAdapterINS1C_15DefaultEpilogueIaSI_SI_NS1B_6thread17LinearCombinationIaLi1EiiLNS1G_9ScaleType4KindE0ELNS_15FloatRoundStyleE2EaEENS1_15EpilogueDefaultEEEEEvvEEEEvNT_6ParamsE,"",@"SHT_CUDA_INFO"
	.sectionflags	@""
	.align	4


	//----- nvinfo : EIATTR_CUDA_API_VERSION
	.align		4
        /*0000*/ 	.byte	0x04, 0x37
        /*0002*/ 	.short	(.L_21 - .L_20)
.L_20:
        /*0004*/ 	.word	0x00000082


	//----- nvinfo : EIATTR_KPARAM_INFO
	.align		4
.L_21:
        /*0008*/ 	.byte	0x04, 0x17
        /*000a*/ 	.short	(.L_23 - .L_22)
.L_22:
        /*000c*/ 	.word	0x00000000
        /*0010*/ 	.short	0x0000
        /*0012*/ 	.short	0x0070
        /*0014*/ 	.byte	0x00, 0xf0, 0x01, 0x10


	//----- nvinfo : EIATTR_SPARSE_MMA_MASK
	.align		4
.L_23:
        /*0018*/ 	.byte	0x03, 0x50
        /*001a*/ 	.short	0x0000


	//----- nvinfo : EIATTR_MAXREG_COUNT
	.align		4
        /*001c*/ 	.byte	0x03, 0x1b
        /*001e*/ 	.short	0x00a8


	//----- nvinfo : EIATTR_NUM_BARRIERS
	.align		4
        /*0020*/ 	.byte	0x02, 0x4c
        /*0022*/ 	.byte	0x01
	.zero		1


	//----- nvinfo : EIATTR_EXTERNS
	.align		4
        /*0024*/ 	.byte	0x04, 0x0f
        /*0026*/ 	.short	(.L_25 - .L_24)


	//   ....[0]....
	.align		4
.L_24:
        /*0028*/ 	.word	index@(__assertfail)


	//----- nvinfo : EIATTR_MERCURY_ISA_VERSION
	.align		4
.L_25:
        /*002c*/ 	.byte	0x03, 0x5f
        /*002e*/ 	.short	0x0101


	//----- nvinfo : EIATTR_INT_WARP_WIDE_INSTR_OFFSETS
	.align		4
        /*0030*/ 	.byte	0x04, 0x31
        /*0032*/ 	.short	(.L_27 - .L_26)


	//   ....[0]....
.L_26:
        /*0034*/ 	.word	0x000004d0


	//   ....[1]....
        /*0038*/ 	.word	0x000004e0


	//   ....[2]....
        /*003c*/ 	.word	0x00000570


	//----- nvinfo : EIATTR_COOP_GROUP_MASK_REGIDS
	.align		4
.L_27:
        /*0040*/ 	.byte	0x04, 0x29
        /*0042*/ 	.short	(.L_29 - .L_28)


	//   ....[0]....
.L_28:
        /*0044*/ 	.word	0xffffffff


	//   ....[1]....
        /*0048*/ 	.word	0xffffffff


	//   ....[2]....
        /*004c*/ 	.word	0xffffffff


	//   ....[3]....
        /*0050*/ 	.word	0xffffffff


	//   ....[4]....
        /*0054*/ 	.word	0xffffffff


	//----- nvinfo : EIATTR_COOP_GROUP_INSTR_OFFSETS
	.align		4
.L_29:
        /*0058*/ 	.byte	0x04, 0x28
        /*005a*/ 	.short	(.L_31 - .L_30)


	//   ....[0]....
.L_30:
        /*005c*/ 	.word	0x00000060


	//   ....[1]....
        /*0060*/ 	.word	0x00000070


	//   ....[2]....
        /*0064*/ 	.word	0x00000190


	//   ....[3]....
        /*0068*/ 	.word	0x00000380


	//   ....[4]....
        /*006c*/ 	.word	0x00001160


	//----- nvinfo : EIATTR_REG_RECONFIG
	.align		4
.L_31:
        /*0070*/ 	.byte	0x01, 0x54
	.zero		2


	//----- nvinfo : EIATTR_SYSCALL_OFFSETS
	.align		4
        /*0074*/ 	.byte	0x04, 0x46
        /*0076*/ 	.short	(.L_33 - .L_32)


	//   ....[0]....
.L_32:
        /*0078*/ 	.word	0x00001320


	//----- nvinfo : EIATTR_MBARRIER_INSTR_OFFSETS
	.align		4
.L_33:
        /*007c*/ 	.byte	0x04, 0x39
        /*007e*/ 	.short	(.L_35 - .L_34)


	//   ....[0]....
.L_34:
        /*0080*/ 	.word	0x00000310
        /*0084*/ 	.word	0x000000ff
        /*0088*/ 	.word	0x00000000
        /*008c*/ 	.short	0x0100
        /*008e*/ 	.byte	0x08
	.zero		1


	//   ....[1]....
        /*0090*/ 	.word	0x00000320
        /*0094*/ 	.word	0x000000ff
        /*0098*/ 	.word	0x00000018
        /*009c*/ 	.short	0x0100
        /*009e*/ 	.byte	0x08
	.zero		1


	//   ....[2]....
        /*00a0*/ 	.word	0x00000330
        /*00a4*/ 	.word	0x000000ff
        /*00a8*/ 	.word	0x00000008
        /*00ac*/ 	.short	0x0100
        /*00ae*/ 	.byte	0x08
	.zero		1


	//   ....[3]....
        /*00b0*/ 	.word	0x00000340
        /*00b4*/ 	.word	0x000000ff
        /*00b8*/ 	.word	0x00000020
        /*00bc*/ 	.short	0x0100
        /*00be*/ 	.byte	0x08
	.zero		1


	//   ....[4]....
        /*00c0*/ 	.word	0x00000350
        /*00c4*/ 	.word	0x000000ff
        /*00c8*/ 	.word	0x00000010
        /*00cc*/ 	.short	0x0100
        /*00ce*/ 	.byte	0x08
	.zero		1


	//   ....[5]....
        /*00d0*/ 	.word	0x00000360
        /*00d4*/ 	.word	0x000000ff
        /*00d8*/ 	.word	0x00000028
        /*00dc*/ 	.short	0x0100
        /*00de*/ 	.byte	0x08
	.zero		1


	//   ....[6]....
        /*00e0*/ 	.word	0x000005f0
        /*00e4*/ 	.word	0x000000ff
        /*00e8*/ 	.word	0x00000040
        /*00ec*/ 	.short	0x0100
        /*00ee*/ 	.byte	0x10
	.zero		1


	//   ....[7]....
        /*00f0*/ 	.word	0x00000660
        /*00f4*/ 	.word	0x000000ff
        /*00f8*/ 	.word	0x00000048
        /*00fc*/ 	.short	0x0100
        /*00fe*/ 	.byte	0x10
	.zero		1


	//   ....[8]....
        /*0100*/ 	.word	0x00001400
        /*0104*/ 	.word	0x00000003
        /*0108*/ 	.word	0x00000000
        /*010c*/ 	.short	0x010a
        /*010e*/ 	.byte	0x3f
	.zero		1


	//   ....[9]....
        /*0110*/ 	.word	0x00001440
        /*0114*/ 	.word	0x00000003
        /*0118*/ 	.word	0x00000000
        /*011c*/ 	.short	0x010a
        /*011e*/ 	.byte	0x3f
	.zero		1


	//   ....[10]....
        /*0120*/ 	.word	0x00001aa0
        /*0124*/ 	.word	0x00000003
        /*0128*/ 	.word	0x00000000
        /*012c*/ 	.short	0x010a
        /*012e*/ 	.byte	0x3f
	.zero		1


	//   ....[11]....
        /*0130*/ 	.word	0x00001ae0
        /*0134*/ 	.word	0x00000003
        /*0138*/ 	.word	0x00000000
        /*013c*/ 	.short	0x010a
        /*013e*/ 	.byte	0x3f
	.zero		1


	//   ....[12]....
        /*0140*/ 	.word	0x00001fe0
        /*0144*/ 	.word	0x00000000
        /*0148*/ 	.word	0x00000000
        /*014c*/ 	.short	0x0101
        /*014e*/ 	.byte	0x3f
	.zero		1


	//   ....[13]....
        /*0150*/ 	.word	0x000021e0
        /*0154*/ 	.word	0x00000000
        /*0158*/ 	.word	0x00000000
        /*015c*/ 	.short	0x0101
        /*015e*/ 	.byte	0x3f
	.zero		1


	//   ....[14]....
        /*0160*/ 	.word	0x0000c990
        /*0164*/ 	.word	0x0000000d
        /*0168*/ 	.word	0x00000018
        /*016c*/ 	.short	0x010a
        /*016e*/ 	.byte	0x3f
	.zero		1


	//   ....[15]....
        /*0170*/ 	.word	0x0000cd20
        /*0174*/ 	.word	0x00000004
        /*0178*/ 	.word	0x00000048
        /*017c*/ 	.short	0x0101
        /*017e*/ 	.byte	0x3f
	.zero		1


	//   ....[16]....
        /*0180*/ 	.word	0x0000d4b0
        /*0184*/ 	.word	0x00000007
        /*0188*/ 	.word	0x00000000
        /*018c*/ 	.short	0x010a
        /*018e*/ 	.byte	0x3f
	.zero		1


	//   ....[17]....
        /*0190*/ 	.word	0x0000d530
        /*0194*/ 	.word	0x00000009
        /*0198*/ 	.word	0x00000000
        /*019c*/ 	.short	0x010a
        /*019e*/ 	.byte	0x3f
	.zero		1


	//   ....[18]....
        /*01a0*/ 	.word	0x0000d5c0
        /*01a4*/ 	.word	0x00000003
        /*01a8*/ 	.word	0x00000000
        /*01ac*/ 	.short	0x010a
        /*01ae*/ 	.byte	0x3f
	.zero		1


	//   ....[19]....
        /*01b0*/ 	.word	0x0000d620
        /*01b4*/ 	.word	0x00000003
        /*01b8*/ 	.word	0x00000000
        /*01bc*/ 	.short	0x010a
        /*01be*/ 	.byte	0x3f
	.zero		1


	//   ....[20]....
        /*01c0*/ 	.word	0x0000d670
        /*01c4*/ 	.word	0x00000003
        /*01c8*/ 	.word	0x00000000
        /*01cc*/ 	.short	0x010a
        /*01ce*/ 	.byte	0x3f
	.zero		1


	//   ....[21]....
        /*01d0*/ 	.word	0x0000d740
        /*01d4*/ 	.word	0x0000000d
        /*01d8*/ 	.word	0x00000018
        /*01dc*/ 	.short	0x010a
        /*01de*/ 	.byte	0x3f
	.zero		1


	//   ....[22]....
        /*01e0*/ 	.word	0x0000d810
        /*01e4*/ 	.word	0x00000007
        /*01e8*/ 	.word	0x00000000
        /*01ec*/ 	.short	0x010a
        /*01ee*/ 	.byte	0x3f
	.zero		1


	//   ....[23]....
        /*01f0*/ 	.word	0x0000d860
        /*01f4*/ 	.word	0x00000009
        /*01f8*/ 	.word	0x00000000
        /*01fc*/ 	.short	0x010a
        /*01fe*/ 	.byte	0x3f
	.zero		1


	//----- nvinfo : EIATTR_NUM_MBARRIERS
	.align		4
.L_35:
        /*0200*/ 	.byte	0x03, 0x38
        /*0202*/ 	.short	0x0008


	//----- nvinfo : EIATTR_EXIT_INSTR_OFFSETS
	.align		4
        /*0204*/ 	.byte	0x04, 0x1c
        /*0206*/ 	.short	(.L_37 - .L_36)


	//   ....[0]....
.L_36:
        /*0208*/ 	.word	0x000006c0


	//   ....[1]....
        /*020c*/ 	.word	0x00001030


	//   ....[2]....
        /*0210*/ 	.word	0x0000bf40


	//   ....[3]....
        /*0214*/ 	.word	0x0000c630


	//   ....[4]....
        /*0218*/ 	.word	0x0000d610


	//----- nvinfo : EIATTR_MAX_THREADS
	.align		4
.L_37:
        /*021c*/ 	.byte	0x04, 0x05
        /*021e*/ 	.short	(.L_39 - .L_38)
.L_38:
        /*0220*/ 	.word	0x00000180
        /*0224*/ 	.word	0x00000001
        /*0228*/ 	.word	0x00000001


	//----- nvinfo : EIATTR_CRS_STACK_SIZE
	.align		4
.L_39:
        /*022c*/ 	.byte	0x04, 0x1e
        /*022e*/ 	.short	(.L_41 - .L_40)
.L_40:
        /*0230*/ 	.word	0x00000000


	//----- nvinfo : EIATTR_CBANK_PARAM_SIZE
	.align		4
.L_41:
        /*0234*/ 	.byte	0x03, 0x19
        /*0236*/ 	.short	0x0470


	//----- nvinfo : EIATTR_PARAM_CBANK
	.align		4
        /*0238*/ 	.byte	0x04, 0x0a
        /*023a*/ 	.short	(.L_43 - .L_42)
	.align		4
.L_42:
        /*023c*/ 	.word	index@(.nv.constant0._ZN7cutlass13device_kernelINS_4gemm6kernel13GemmUniversalIN4cute5tupleIJiiiiEEENS1_10collective13CollectiveMmaINS1_34MainloopSm90TmaGmmaWarpSpecializedILi3ENS5_IJNS4_1CILi1EEESB_SB_EEENS1_35KernelTmaWarpSpecializedCooperativeEEENS5_IJNSA_ILi384EEENSA_ILi128EEESG_EEEaNS5_IJlSB_lEEEaSI_NS4_8TiledMMAINS4_8MMA_AtomIJNS4_4SM904GMMA27MMA_64x128x32_S32S8S8_SS_TNEEEENS4_6LayoutINS5_IJNSA_ILi2EEESB_SB_EEENS5_IJSB_NSA_ILi0EEESS_EEEEENS5_IJNS4_10UnderscoreESV_SV_EEEEENS4_13SM90_TMA_LOADENS4_14ComposedLayoutINS4_7SwizzleILi3ELi4ELi3EEENS4_18smem_ptr_flag_bitsILi8EEENSP_INS5_IJNSA_ILi8EEESG_EEENS5_IJSG_SB_EEEEEEEvNS4_8identityESY_S18_vS19_EENS_8epilogue10collective6detail29Sm90TmaWarpSpecializedAdapterINS1C_15DefaultEpilogueIaSI_SI_NS1B_6thread17LinearCombinationIaLi1EiiLNS1G_9ScaleType4KindE0ELNS_15FloatRoundStyleE2EaEENS1_15EpilogueDefaultEEEEEvvEEEEvNT_6ParamsE)
        /*0240*/ 	.short	0x0210
        /*0242*/ 	.short	0x0470


	//----- nvinfo : EIATTR_SW_WAR
	.align		4
.L_43:
        /*0244*/ 	.byte	0x04, 0x36
        /*0246*/ 	.short	(.L_45 - .L_44)
.L_44:
        /*0248*/ 	.word	0x00000008
.L_45:


//--------------------- .nv.callgraph             --------------------------
	.section	.nv.callgraph,"",@"SHT_CUDA_CALLGRAPH"
	.align	4
	.sectionentsize	8
	.align		4
        /*0000*/ 	.word	0x00000000
	.align		4
        /*0004*/ 	.word	0xffffffff
	.align		4
        /*0008*/ 	.word	index@(_ZN7cutlass13device_kernelINS_4gemm6kernel13GemmUniversalIN4cute5tupleIJiiiiEEENS1_10collective13CollectiveMmaINS1_34MainloopSm90TmaGmmaWarpSpecializedILi3ENS5_IJNS4_1CILi1EEESB_SB_EEENS1_35KernelTmaWarpSpecializedCooperativeEEENS5_IJNSA_ILi384EEENSA_ILi128EEESG_EEEaNS5_IJlSB_lEEEaSI_NS4_8TiledMMAINS4_8MMA_AtomIJNS4_4SM904GMMA27MMA_64x128x32_S32S8S8_SS_TNEEEENS4_6LayoutINS5_IJNSA_ILi2EEESB_SB_EEENS5_IJSB_NSA_ILi0EEESS_EEEEENS5_IJNS4_10UnderscoreESV_SV_EEEEENS4_13SM90_TMA_LOADENS4_14ComposedLayoutINS4_7SwizzleILi3ELi4ELi3EEENS4_18smem_ptr_flag_bitsILi8EEENSP_INS5_IJNSA_ILi8EEESG_EEENS5_IJSG_SB_EEEEEEEvNS4_8identityESY_S18_vS19_EENS_8epilogue10collective6detail29Sm90TmaWarpSpecializedAdapterINS1C_15DefaultEpilogueIaSI_SI_NS1B_6thread17LinearCombinationIaLi1EiiLNS1G_9ScaleType4KindE0ELNS_15FloatRoundStyleE2EaEENS1_15EpilogueDefaultEEEEEvvEEEEvNT_6ParamsE)
	.align		4
        /*000c*/ 	.word	index@(__assertfail)
	.align		4
        /*0010*/ 	.word	0x00000000
	.align		4
        /*0014*/ 	.word	0xfffffffe
	.align		4
        /*0018*/ 	.word	0x00000000
	.align		4
        /*001c*/ 	.word	0xfffffffd
	.align		4
        /*0020*/ 	.word	0x00000000
	.align		4
        /*0024*/ 	.word	0xfffffffc


//--------------------- .nv.constant4             --------------------------
	.section	.nv.constant4,"a",@progbits
	.align	8
	.align		8
.nv.constant4:
        /*0000*/ 	.dword	__assertfail
	.align		8
        /*0008*/ 	.dword	__unnamed_1
	.align		8
        /*0010*/ 	.dword	_ZN39_INTERNAL_18823336_4_k_cu_fd933648_27714cuda3std3__45__cpo5beginE
	.align		8
        /*0018*/ 	.dword	_ZN39_INTERNAL_18823336_4_k_cu_fd933648_27714cuda3std3__45__cpo3endE
	.align		8
        /*0020*/ 	.dword	_ZN39_INTERNAL_18823336_4_k_cu_fd933648_27714cuda3std3__45__cpo6cbeginE
	.align		8
        /*0028*/ 	.dword	_ZN39_INTERNAL_18823336_4_k_cu_fd933648_27714cuda3std3__45__cpo4cendE
	.align		8
        /*0030*/ 	.dword	_ZN39_INTERNAL_18823336_4_k_cu_fd933648_27714cuda3std3__441_GLOBAL__N__18823336_4_k_cu_fd933648_27716ignoreE
	.align		8
        /*0038*/ 	.dword	_ZN39_INTERNAL_18823336_4_k_cu_fd933648_27714cuda3std3__419piecewise_constructE
	.align		8
        /*0040*/ 	.dword	_ZN39_INTERNAL_18823336_4_k_cu_fd933648_27714cuda3std3__48in_placeE
	.align		8
        /*0048*/ 	.dword	_ZN39_INTERNAL_18823336_4_k_cu_fd933648_27714cuda3std6ranges3__45__cpo4swapE
	.align		8
        /*0050*/ 	.dword	_ZN39_INTERNAL_18823336_4_k_cu_fd933648_27714cuda3std6ranges3__45__cpo9iter_moveE
	.align		8
        /*0058*/ 	.dword	_ZN39_INTERNAL_18823336_4_k_cu_fd933648_27714cute7productE
	.align		8
        /*0060*/ 	.dword	_ZN39_INTERNAL_18823336_4_k_cu_fd933648_27714cute1_E
	.align		8
        /*0068*/ 	.dword	$str$22
	.align		8
        /*0070*/ 	.dword	$str$23


//--------------------- .text._ZN7cutlass13device_kernelINS_4gemm6kernel13GemmUniversalIN4cute5tupleIJiiiiEEENS1_10collective13CollectiveMmaINS1_34MainloopSm90TmaGmmaWarpSpecializedILi3ENS5_IJNS4_1CILi1EEESB_SB_EEENS1_35KernelTmaWarpSpecializedCooperativeEEENS5_IJNSA_ILi384EEENSA_ILi128EEESG_EEEaNS5_IJlSB_lEEEaSI_NS4_8TiledMMAINS4_8MMA_AtomIJNS4_4SM904GMMA27MMA_64x128x32_S32S8S8_SS_TNEEEENS4_6LayoutINS5_IJNSA_ILi2EEESB_SB_EEENS5_IJSB_NSA_ILi0EEESS_EEEEENS5_IJNS4_10UnderscoreESV_SV_EEEEENS4_13SM90_TMA_LOADENS4_14ComposedLayoutINS4_7SwizzleILi3ELi4ELi3EEENS4_18smem_ptr_flag_bitsILi8EEENSP_INS5_IJNSA_ILi8EEESG_EEENS5_IJSG_SB_EEEEEEEvNS4_8identityESY_S18_vS19_EENS_8epilogue10collective6detail29Sm90TmaWarpSpecializedAdapterINS1C_15DefaultEpilogueIaSI_SI_NS1B_6thread17LinearCombinationIaLi1EiiLNS1G_9ScaleType4KindE0ELNS_15FloatRoundStyleE2EaEENS1_15EpilogueDefaultEEEEEvvEEEEvNT_6ParamsE --------------------------
	.section	.text._ZN7cutlass13device_kernelINS_4gemm6kernel13GemmUniversalIN4cute5tupleIJiiiiEEENS1_10collective13CollectiveMmaINS1_34MainloopSm90TmaGmmaWarpSpecializedILi3ENS5_IJNS4_1CILi1EEESB_SB_EEENS1_35KernelTmaWarpSpecializedCooperativeEEENS5_IJNSA_ILi384EEENSA_ILi128EEESG_EEEaNS5_IJlSB_lEEEaSI_NS4_8TiledMMAINS4_8MMA_AtomIJNS4_4SM904GMMA27MMA_64x128x32_S32S8S8_SS_TNEEEENS4_6LayoutINS5_IJNSA_ILi2EEESB_SB_EEENS5_IJSB_NSA_ILi0EEESS_EEEEENS5_IJNS4_10UnderscoreESV_SV_EEEEENS4_13SM90_TMA_LOADENS4_14ComposedLayoutINS4_7SwizzleILi3ELi4ELi3EEENS4_18smem_ptr_flag_bitsILi8EEENSP_INS5_IJNSA_ILi8EEESG_EEENS5_IJSG_SB_EEEEEEEvNS4_8identityESY_S18_vS19_EENS_8epilogue10collective6detail29Sm90TmaWarpSpecializedAdapterINS1C_15DefaultEpilogueIaSI_SI_NS1B_6thread17LinearCombinationIaLi1EiiLNS1G_9ScaleType4KindE0ELNS_15FloatRoundStyleE2EaEENS1_15EpilogueDefaultEEEEEvvEEEEvNT_6ParamsE,"ax",@progbits
	.align	128
.text._ZN7cutlass13device_kernelINS_4gemm6kernel13GemmUniversalIN4cute5tupleIJiiiiEEENS1_10collective13CollectiveMmaINS1_34MainloopSm90TmaGmmaWarpSpecializedILi3ENS5_IJNS4_1CILi1EEESB_SB_EEENS1_35KernelTmaWarpSpecializedCooperativeEEENS5_IJNSA_ILi384EEENSA_ILi128EEESG_EEEaNS5_IJlSB_lEEEaSI_NS4_8TiledMMAINS4_8MMA_AtomIJNS4_4SM904GMMA27MMA_64x128x32_S32S8S8_SS_TNEEEENS4_6LayoutINS5_IJNSA_ILi2EEESB_SB_EEENS5_IJSB_NSA_ILi0EEESS_EEEEENS5_IJNS4_10UnderscoreESV_SV_EEEEENS4_13SM90_TMA_LOADENS4_14ComposedLayoutINS4_7SwizzleILi3ELi4ELi3EEENS4_18smem_ptr_flag_bitsILi8EEENSP_INS5_IJNSA_ILi8EEESG_EEENS5_IJSG_SB_EEEEEEEvNS4_8identityESY_S18_vS19_EENS_8epilogue10collective6detail29Sm90TmaWarpSpecializedAdapterINS1C_15DefaultEpilogueIaSI_SI_NS1B_6thread17LinearCombinationIaLi1EiiLNS1G_9ScaleType4KindE0ELNS_15FloatRoundStyleE2EaEENS1_15EpilogueDefaultEEEEEvvEEEEvNT_6ParamsE:
        .type           _ZN7cutlass13device_kernelINS_4gemm6kernel13GemmUniversalIN4cute5tupleIJiiiiEEENS1_10collective13CollectiveMmaINS1_34MainloopSm90TmaGmmaWarpSpecializedILi3ENS5_IJNS4_1CILi1EEESB_SB_EEENS1_35KernelTmaWarpSpecializedCooperativeEEENS5_IJNSA_ILi384EEENSA_ILi128EEESG_EEEaNS5_IJlSB_lEEEaSI_NS4_8TiledMMAINS4_8MMA_AtomIJNS4_4SM904GMMA27MMA_64x128x32_S32S8S8_SS_TNEEEENS4_6LayoutINS5_IJNSA_ILi2EEESB_SB_EEENS5_IJSB_NSA_ILi0EEESS_EEEEENS5_IJNS4_10UnderscoreESV_SV_EEEEENS4_13SM90_TMA_LOADENS4_14ComposedLayoutINS4_7SwizzleILi3ELi4ELi3EEENS4_18smem_ptr_flag_bitsILi8EEENSP_INS5_IJNSA_ILi8EEESG_EEENS5_IJSG_SB_EEEEEEEvNS4_8identityESY_S18_vS19_EENS_8epilogue10collective6detail29Sm90TmaWarpSpecializedAdapterINS1C_15DefaultEpilogueIaSI_SI_NS1B_6thread17LinearCombinationIaLi1EiiLNS1G_9ScaleType4KindE0ELNS_15FloatRoundStyleE2EaEENS1_15EpilogueDefaultEEEEEvvEEEEvNT_6ParamsE,@function
        .size           _ZN7cutlass13device_kernelINS_4gemm6kernel13GemmUniversalIN4cute5tupleIJiiiiEEENS1_10collective13CollectiveMmaINS1_34MainloopSm90TmaGmmaWarpSpecializedILi3ENS5_IJNS4_1CILi1EEESB_SB_EEENS1_35KernelTmaWarpSpecializedCooperativeEEENS5_IJNSA_ILi384EEENSA_ILi128EEESG_EEEaNS5_IJlSB_lEEEaSI_NS4_8TiledMMAINS4_8MMA_AtomIJNS4_4SM904GMMA27MMA_64x128x32_S32S8S8_SS_TNEEEENS4_6LayoutINS5_IJNSA_ILi2EEESB_SB_EEENS5_IJSB_NSA_ILi0EEESS_EEEEENS5_IJNS4_10UnderscoreESV_SV_EEEEENS4_13SM90_TMA_LOADENS4_14ComposedLayoutINS4_7SwizzleILi3ELi4ELi3EEENS4_18smem_ptr_flag_bitsILi8EEENSP_INS5_IJNSA_ILi8EEESG_EEENS5_IJSG_SB_EEEEEEEvNS4_8identityESY_S18_vS19_EENS_8epilogue10collective6detail29Sm90TmaWarpSpecializedAdapterINS1C_15DefaultEpilogueIaSI_SI_NS1B_6thread17LinearCombinationIaLi1EiiLNS1G_9ScaleType4KindE0ELNS_15FloatRoundStyleE2EaEENS1_15EpilogueDefaultEEEEEvvEEEEvNT_6ParamsE,(.L_x_82 - _ZN7cutlass13device_kernelINS_4gemm6kernel13GemmUniversalIN4cute5tupleIJiiiiEEENS1_10collective13CollectiveMmaINS1_34MainloopSm90TmaGmmaWarpSpecializedILi3ENS5_IJNS4_1CILi1EEESB_SB_EEENS1_35KernelTmaWarpSpecializedCooperativeEEENS5_IJNSA_ILi384EEENSA_ILi128EEESG_EEEaNS5_IJlSB_lEEEaSI_NS4_8TiledMMAINS4_8MMA_AtomIJNS4_4SM904GMMA27MMA_64x128x32_S32S8S8_SS_TNEEEENS4_6LayoutINS5_IJNSA_ILi2EEESB_SB_EEENS5_IJSB_NSA_ILi0EEESS_EEEEENS5_IJNS4_10UnderscoreESV_SV_EEEEENS4_13SM90_TMA_LOADENS4_14ComposedLayoutINS4_7SwizzleILi3ELi4ELi3EEENS4_18smem_ptr_flag_bitsILi8EEENSP_INS5_IJNSA_ILi8EEESG_EEENS5_IJSG_SB_EEEEEEEvNS4_8identityESY_S18_vS19_EENS_8epilogue10collective6detail29Sm90TmaWarpSpecializedAdapterINS1C_15DefaultEpilogueIaSI_SI_NS1B_6thread17LinearCombinationIaLi1EiiLNS1G_9ScaleType4KindE0ELNS_15FloatRoundStyleE2EaEENS1_15EpilogueDefaultEEEEEvvEEEEvNT_6ParamsE)
        .other          _ZN7cutlass13device_kernelINS_4gemm6kernel13GemmUniversalIN4cute5tupleIJiiiiEEENS1_10collective13CollectiveMmaINS1_34MainloopSm90TmaGmmaWarpSpecializedILi3ENS5_IJNS4_1CILi1EEESB_SB_EEENS1_35KernelTmaWarpSpecializedCooperativeEEENS5_IJNSA_ILi384EEENSA_ILi128EEESG_EEEaNS5_IJlSB_lEEEaSI_NS4_8TiledMMAINS4_8MMA_AtomIJNS4_4SM904GMMA27MMA_64x128x32_S32S8S8_SS_TNEEEENS4_6LayoutINS5_IJNSA_ILi2EEESB_SB_EEENS5_IJSB_NSA_ILi0EEESS_EEEEENS5_IJNS4_10UnderscoreESV_SV_EEEEENS4_13SM90_TMA_LOADENS4_14ComposedLayoutINS4_7SwizzleILi3ELi4ELi3EEENS4_18smem_ptr_flag_bitsILi8EEENSP_INS5_IJNSA_ILi8EEESG_EEENS5_IJSG_SB_EEEEEEEvNS4_8identityESY_S18_vS19_EENS_8epilogue10collective6detail29Sm90TmaWarpSpecializedAdapterINS1C_15DefaultEpilogueIaSI_SI_NS1B_6thread17LinearCombinationIaLi1EiiLNS1G_9ScaleType4KindE0ELNS_15FloatRoundStyleE2EaEENS1_15EpilogueDefaultEEEEEvvEEEEvNT_6ParamsE,@"STO_CUDA_ENTRY STV_DEFAULT"
_ZN7cutlass13device_kernelINS_4gemm6kernel13GemmUniversalIN4cute5tupleIJiiiiEEENS1_10collective13CollectiveMmaINS1_34MainloopSm90TmaGmmaWarpSpecializedILi3ENS5_IJNS4_1CILi1EEESB_SB_EEENS1_35KernelTmaWarpSpecializedCooperativeEEENS5_IJNSA_ILi384EEENSA_ILi128EEESG_EEEaNS5_IJlSB_lEEEaSI_NS4_8TiledMMAINS4_8MMA_AtomIJNS4_4SM904GMMA27MMA_64x128x32_S32S8S8_SS_TNEEEENS4_6LayoutINS5_IJNSA_ILi2EEESB_SB_EEENS5_IJSB_NSA_ILi0EEESS_EEEEENS5_IJNS4_10UnderscoreESV_SV_EEEEENS4_13SM90_TMA_LOADENS4_14ComposedLayoutINS4_7SwizzleILi3ELi4ELi3EEENS4_18smem_ptr_flag_bitsILi8EEENSP_INS5_IJNSA_ILi8EEESG_EEENS5_IJSG_SB_EEEEEEEvNS4_8identityESY_S18_vS19_EENS_8epilogue10collective6detail29Sm90TmaWarpSpecializedAdapterINS1C_15DefaultEpilogueIaSI_SI_NS1B_6thread17LinearCombinationIaLi1EiiLNS1G_9ScaleType4KindE0ELNS_15FloatRoundStyleE2EaEENS1_15EpilogueDefaultEEEEEvvEEEEvNT_6ParamsE:
[----:B------:R-:W0:Y:S01]  /*0000*/  LDC R1, c[0x0][0x28] ;  /* 0x00000a00ff017b82 */ /* 0x000e220000000800 */
[----:B------:R-:W1:Y:S01]  /*0010*/  S2R R2, SR_TID.X ;  /* 0x0000000000027919 */ /* 0x000e620000002100 */
[----:B------:R-:W-:Y:S01]  /*0020*/  ELECT P0, URZ, PT ;  /* 0x00000000003f782f */ /* 0x000fe20003800000 */
[----:B------:R-:W-:Y:S01]  /*0030*/  BSSY B0, `(.L_x_0) ;  /* 0x0000015000007945 */ /* 0x000fe20003800000 */
[--C-:B-1----:R-:W-:Y:S02]  /*0040*/  SHF.R.U32.HI R0, RZ, 0x5, R2.reuse ;  /* 0x00000005ff007819 */ /* 0x102fe40000011602 */
[----:B------:R-:W-:-:S03]  /*0050*/  SHF.R.U32.HI R3, RZ, 0x7, R2 ;  /* 0x00000007ff037819 */ /* 0x000fc60000011602 */
[----:B------:R-:W1:Y:S04]  /*0060*/  SHFL.IDX PT, R4, R0, RZ, 0x1f ;  /* 0x00001fff00047589 */ /* 0x000e6800000e0000 */
[----:B------:R-:W2:Y:S01]  /*0070*/  SHFL.IDX PT, R3, R3, RZ, 0x1f ;  /* 0x00001fff03037589 */ /* 0x000ea200000e0000 */
[----:B-1----:R-:W-:Y:S02]  /*0080*/  R2UR UR10, R4 ;  /* 0x00000000040a72ca */ /* 0x002fe400000e0000 */
[----:B--2---:R-:W-:-:S11]  /*0090*/  R2UR UR5, R3 ;  /* 0x00000000030572ca */ /* 0x004fd600000e0000 */
[----:B------:R-:W-:Y:S02]  /*00a0*/  USHF.R.S32.HI UR4, URZ, 0x1f, UR10 ;  /* 0x0000001f3f047899 */ /* 0x000fe4000801140a */
[----:B------:R-:W-:Y:S02]  /*00b0*/  ISETP.NE.OR P0, PT, RZ, UR10, !P0 ;  /* 0x0000000aff007c0c */ /* 0x000fe4000c705670 */
[----:B------:R-:W-:-:S04]  /*00c0*/  ULEA.HI UR4, UR4, UR10, URZ, 0x2 ;  /* 0x0000000a04047291 */ /* 0x000fc8000f8f103f */
[----:B------:R-:W-:-:S04]  /*00d0*/  ULOP3.LUT UR4, UR4, 0xfffffffc, URZ, 0xc0, !UPT ;  /* 0xfffffffc04047892 */ /* 0x000fc8000f8ec03f */
[----:B------:R-:W-:-:S03]  /*00e0*/  UIADD3 UR10, UR10, -UR4, URZ ;  /* 0x800000040a0a7290 */ /* 0x000fc6000fffe03f */
[----:B0-----:R-:W-:Y:S09]  /*00f0*/  @P0 BRA `(.L_x_1) ;  /* 0x0000000000200947 */ /* 0x001ff20003800000 */
[----:B------:R-:W-:Y:S02]  /*0100*/  ULDC.64 UR6, c[0x0][0x198] ;  /* 0x0000660000067ab9 */ /* 0x000fe40000000a00 */
[----:B------:R-:W-:Y:S02]  /*0110*/  UIADD3 UR8, UP0, UR6, 0xf0, URZ ;  /* 0x000000f006087890 */ /* 0x000fe4000ff1e03f */
[----:B------:R-:W-:Y:S02]  /*0120*/  UIADD3 UR6, UP1, UR6, 0x1f0, URZ ;  /* 0x000001f006067890 */ /* 0x000fe4000ff3e03f */
[----:B------:R-:W-:Y:S02]  /*0130*/  UIADD3.X UR9, URZ, UR7, URZ, UP0, !UPT ;  /* 0x000000073f097290 */ /* 0x000fe400087fe43f */
[----:B------:R-:W-:-:S07]  /*0140*/  UIADD3.X UR7, URZ, UR7, URZ, UP1, !UPT ;  /* 0x000000073f077290 */ /* 0x000fce0008ffe43f */
[----:B------:R0:W-:Y:S02]  /*0150*/  UTMACCTL.PF [UR8] ;  /* 0x00000000080079b9 */ /* 0x0001e40008040000 */
[----:B------:R0:W-:Y:S02]  /*0160*/  UTMACCTL.PF [UR6] ;  /* 0x00000000060079b9 */ /* 0x0001e40008040000 */
[----:B0-----:R-:W-:Y:S01]  /*0170*/  NOP ;  /* 0x0000000000007918 */ /* 0x001fe20000000000 */
.L_x_1:
[----:B------:R-:W-:Y:S05]  /*0180*/  BSYNC B0 ;  /* 0x0000000000007941 */ /* 0x000fea0003800000 */
.L_x_0:
[----:B------:R-:W0:Y:S01]  /*0190*/  SHFL.IDX PT, R3, R0, RZ, 0x1f ;  /* 0x00001fff00037589 */ /* 0x000e2200000e0000 */
[----:B------:R-:W-:Y:S01]  /*01a0*/  UISETP.NE.AND UP0, UPT, UR10, 0x3, UPT ;  /* 0x000000030a00788c */ /* 0x000fe2000bf05270 */
[----:B------:R-:W-:Y:S01]  /*01b0*/  ISETP.NE.AND P1, PT, RZ, UR5, PT ;  /* 0x00000005ff007c0c */ /* 0x000fe2000bf25270 */
[----:B------:R-:W-:Y:S02]  /*01c0*/  UIADD3 UR18, UR5, -0x1, URZ ;  /* 0xffffffff05127890 */ /* 0x000fe4000fffe03f */
[----:B------:R-:W-:Y:S02]  /*01d0*/  UISETP.EQ.OR UP0, UPT, UR10, URZ, !UP0 ;  /* 0x0000003f0a00728c */ /* 0x000fe4000c702670 */
[----:B------:R-:W-:Y:S02]  /*01e0*/  UISETP.GE.U32.AND UP1, UPT, UR18, 0x2, UPT ;  /* 0x000000021200788c */ /* 0x000fe4000bf26070 */
[----:B------:R-:W-:-:S04]  /*01f0*/  UISETP.EQ.AND UP0, UPT, UR5, URZ, UP0 ;  /* 0x0000003f0500728c */ /* 0x000fc80008702270 */
[----:B------:R-:W-:-:S04]  /*0200*/  USEL UR38, URZ, 0x1, !UP0 ;  /* 0x000000013f267887 */ /* 0x000fc8000c000000 */
[----:B------:R-:W-:Y:S01]  /*0210*/  USEL UR38, UR38, 0x2, UP1 ;  /* 0x0000000226267887 */ /* 0x000fe20008800000 */
[----:B0-----:R-:W-:-:S13]  /*0220*/  ISETP.NE.AND P0, PT, R3, RZ, PT ;  /* 0x000000ff0300720c */ /* 0x001fda0003f05270 */
[----:B------:R-:W-:Y:S05]  /*0230*/  @P0 BRA `(.L_x_2) ;  /* 0x0000000000500947 */ /* 0x000fea0003800000 */
[----:B------:R-:W0:Y:S01]  /*0240*/  S2UR UR8, SR_CgaCtaId ;  /* 0x00000000000879c3 */ /* 0x000e220000008800 */
[----:B------:R-:W-:Y:S01]  /*0250*/  UMOV UR4, 0x400 ;  /* 0x0000040000047882 */ /* 0x000fe20000000000 */
[----:B------:R-:W-:Y:S01]  /*0260*/  UMOV UR5, 0x1 ;  /* 0x0000000100057882 */ /* 0x000fe20000000000 */
[----:B------:R-:W-:Y:S01]  /*0270*/  UMOV UR6, 0x100 ;  /* 0x0000010000067882 */ /* 0x000fe20000000000 */
[----:B------:R-:W-:Y:S01]  /*0280*/  ELECT P0, URZ, PT ;  /* 0x00000000003f782f */ /* 0x000fe20003800000 */
[----:B------:R-:W-:-:S04]  /*0290*/  UIADD3 UR6, -UR6, 0x100000, URZ ;  /* 0x0010000006067890 */ /* 0x000fc8000fffe13f */
[----:B------:R-:W-:Y:S02]  /*02a0*/  USHF.L.U32 UR7, UR6, 0xb, URZ ;  /* 0x0000000b06077899 */ /* 0x000fe4000800063f */
[----:B------:R-:W-:Y:S02]  /*02b0*/  USHF.L.U32 UR6, UR6, 0x1, URZ ;  /* 0x0000000106067899 */ /* 0x000fe4000800063f */
[----:B0-----:R-:W-:Y:S02]  /*02c0*/  ULEA UR8, UR8, UR4, 0x18 ;  /* 0x0000000408087291 */ /* 0x001fe4000f8ec03f */
[----:B------:R-:W-:-:S04]  /*02d0*/  UIADD3 UR4, -UR5, 0x100000, URZ ;  /* 0x0010000005047890 */ /* 0x000fc8000fffe13f */
[----:B------:R-:W-:Y:S02]  /*02e0*/  USHF.L.U32 UR5, UR4, 0xb, URZ ;  /* 0x0000000b04057899 */ /* 0x000fe4000800063f */
[----:B------:R-:W-:Y:S01]  /*02f0*/  USHF.L.U32 UR4, UR4, 0x1, URZ ;  /* 0x0000000104047899 */ /* 0x000fe2000800063f */
[----:B------:R-:W0:Y:S11]  /*0300*/  FENCE.VIEW.ASYNC.S ;  /* 0x00000000000073c6 */ /* 0x000e360000000000 */
[----:B0-----:R0:W1:Y:S01]  /*0310*/  SYNCS.EXCH.64 URZ, [UR8], UR4 ;  /* 0x00000004083f75b2 */ /* 0x0010620008000100 */
[----:B------:R0:W2:Y:S01]  /*0320*/  SYNCS.EXCH.64 URZ, [UR8+0x18], UR6 ;  /* 0x00001806083f75b2 */ /* 0x0000a20008000100 */
[----:B------:R0:W3:Y:S01]  /*0330*/  SYNCS.EXCH.64 URZ, [UR8+0x8], UR4 ;  /* 0x00000804083f75b2 */ /* 0x0000e20008000100 */
[----:B------:R0:W4:Y:S01]  /*0340*/  SYNCS.EXCH.64 URZ, [UR8+0x20], UR6 ;  /* 0x00002006083f75b2 */ /* 0x0001220008000100 */
[----:B------:R0:W0:Y:S01]  /*0350*/  SYNCS.EXCH.64 URZ, [UR8+0x10], UR4 ;  /* 0x00001004083f75b2 */ /* 0x0000220008000100 */
[----:B------:R0:W0:Y:S01]  /*0360*/  SYNCS.EXCH.64 URZ, [UR8+0x28], UR6 ;  /* 0x00002806083f75b2 */ /* 0x0000220008000100 */
[----:B------:R-:W-:Y:S01]  /*0370*/  NOP ;  /* 0x0000000000007918 */ /* 0x000fe20000000000 */
.L_x_2:
[----:B------:R-:W5:Y:S01]  /*0380*/  SHFL.IDX PT, R0, R0, RZ, 0x1f ;  /* 0x00001fff00007589 */ /* 0x000f6200000e0000 */
[----:B------:R-:W-:Y:S01]  /*0390*/  ELECT P0, URZ, PT ;  /* 0x00000000003f782f */ /* 0x000fe20003800000 */
[----:B------:R-:W1:Y:S01]  /*03a0*/  S2UR UR17, SR_CTAID.Y ;  /* 0x00000000001179c3 */ /* 0x000e620000002600 */
[----:B0-----:R-:W-:Y:S01]  /*03b0*/  ULDC UR5, c[0x0][0x65c] ;  /* 0x0001970000057ab9 */ /* 0x001fe20000000800 */
[----:B------:R-:W-:Y:S01]  /*03c0*/  UMOV UR12, 0x20 ;  /* 0x00000020000c7882 */ /* 0x000fe20000000000 */
[----:B------:R-:W-:Y:S01]  /*03d0*/  UISETP.NE.AND UP2, UPT, UR5, 0x1, UPT ;  /* 0x000000010500788c */ /* 0x000fe2000bf45270 */
[----:B------:R-:W-:Y:S01]  /*03e0*/  NOP ;  /* 0x0000000000007918 */ /* 0x000fe20000000000 */
[----:B------:R-:W-:Y:S02]  /*03f0*/  NOP ;  /* 0x0000000000007918 */ /* 0x000fe40000000000 */
[----:B------:R-:W-:Y:S01]  /*0400*/  UP2UR UR39, UPR, URZ, 0x4 ;  /* 0x000000043f277883 */ /* 0x000fe20008000000 */
[----:B------:R-:W0:Y:S01]  /*0410*/  S2UR UR4, SR_CTAID.X ;  /* 0x00000000000479c3 */ /* 0x000e220000002500 */
[----:B------:R-:W-:-:S02]  /*0420*/  PLOP3.LUT P2, PT, PT, PT, UP2, 0x80, 0x0 ;  /* 0x000000000000781c */ /* 0x000fc40003f4f028 */
[----:B------:R-:W-:Y:S02]  /*0430*/  PLOP3.LUT P3, PT, PT, PT, UP2, 0x80, 0x0 ;  /* 0x000000000000781c */ /* 0x000fe40003f6f028 */
[----:B------:R-:W-:Y:S01]  /*0440*/  PLOP3.LUT P4, PT, PT, PT, UP2, 0x80, 0x0 ;  /* 0x000000000000781c */ /* 0x000fe20003f8f028 */
[----:B------:R-:W-:Y:S01]  /*0450*/  @UP2 ULDC UR14, c[0x0][0x10] ;  /* 0x00000400000e2ab9 */ /* 0x000fe20000000800 */
[----:B------:R-:W-:Y:S01]  /*0460*/  @UP2 UMOV UR9, URZ ;  /* 0x0000003f00092c82 */ /* 0x000fe20008000000 */
[----:B------:R-:W-:Y:S01]  /*0470*/  @!UP2 ULDC UR11, c[0x0][0xc] ;  /* 0x00000300000baab9 */ /* 0x000fe20000000800 */
[----:B-----5:R-:W-:Y:S01]  /*0480*/  ISETP.NE.OR P0, PT, R0, RZ, !P0 ;  /* 0x000000ff0000720c */ /* 0x020fe20004705670 */
[----:B-1----:R-:W-:Y:S02]  /*0490*/  @UP2 UMOV UR7, UR17 ;  /* 0x0000001100072c82 */ /* 0x002fe40008000000 */
[----:B------:R-:W-:Y:S01]  /*04a0*/  @UP2 UMOV UR8, UR7 ;  /* 0x0000000700082c82 */ /* 0x000fe20008000000 */
[----:B------:R-:W-:Y:S01]  /*04b0*/  @!UP2 UMOV UR7, UR17 ;  /* 0x000000110007ac82 */ /* 0x000fe20008000000 */
[----:B0-----:R-:W-:-:S08]  /*04c0*/  @UP2 UIMAD.WIDE.U32 UR14, UR4, UR14, UR8 ;  /* 0x0000000e040e22a5 */ /* 0x001fd0000f8e0008 */
[----:B------:R-:W-:Y:S01]  /*04d0*/  VOTEU.ALL UP0, P0 ;  /* 0x00000000003f7886 */ /* 0x000fe20000000000 */
[----:B------:R-:W-:Y:S01]  /*04e0*/  VOTEU.ALL UP1, P0 ;  /* 0x00000000003f7886 */ /* 0x000fe20000020000 */
[----:B------:R-:W-:-:S03]  /*04f0*/  IMAD.U32 R17, RZ, RZ, UR15 ;  /* 0x0000000fff117e24 */ /* 0x000fc6000f8e00ff */
[----:B------:R-:W0:Y:S01]  /*0500*/  @!UP0 S2UR UR6, SR_CgaCtaId ;  /* 0x00000000000689c3 */ /* 0x000e220000008800 */
[----:B------:R-:W-:Y:S01]  /*0510*/  @!UP0 UMOV UR5, 0x400 ;  /* 0x0000040000058882 */ /* 0x000fe20000000000 */
[----:B------:R-:W-:-:S04]  /*0520*/  @!UP0 UIADD3 UR12, -UR12, 0x100000, URZ ;  /* 0x001000000c0c8890 */ /* 0x000fc8000fffe13f */
[----:B------:R-:W-:Y:S02]  /*0530*/  @!UP0 USHF.L.U32 UR13, UR12, 0xb, URZ ;  /* 0x0000000b0c0d8899 */ /* 0x000fe4000800063f */
[----:B------:R-:W-:Y:S01]  /*0540*/  @!UP0 USHF.L.U32 UR12, UR12, 0x1, URZ ;  /* 0x000000010c0c8899 */ /* 0x000fe2000800063f */
[----:B------:R-:W-:Y:S01]  /*0550*/  IMAD.U32 R16, RZ, RZ, UR14 ;  /* 0x0000000eff107e24 */ /* 0x000fe2000f8e00ff */
[----:B0-----:R-:W-:Y:S01]  /*0560*/  @!UP0 ULEA UR16, UR6, UR5, 0x18 ;  /* 0x0000000506108291 */ /* 0x001fe2000f8ec03f */
[----:B------:R-:W-:Y:S02]  /*0570*/  VOTEU.ALL UP0, P0 ;  /* 0x00000000003f7886 */ /* 0x000fe40000000000 */
[----:B------:R-:W-:Y:S01]  /*0580*/  UMOV UR5, URZ ;  /* 0x0000003f00057c82 */ /* 0x000fe20008000000 */
[----:B------:R-:W-:Y:S01]  /*0590*/  @UP2 UMOV UR6, URZ ;  /* 0x0000003f00062c82 */ /* 0x000fe20008000000 */
[----:B------:R-:W-:Y:S01]  /*05a0*/  @!UP2 UIMAD.WIDE.U32 UR8, UR11, UR7, UR4 ;  /* 0x000000070b08a2a5 */ /* 0x000fe2000f8e0004 */
[----:B------:R-:W-:Y:S01]  /*05b0*/  PLOP3.LUT P0, PT, PT, PT, UP2, 0x80, 0x0 ;  /* 0x000000000000781c */ /* 0x000fe20003f0f028 */
[----:B------:R-:W-:-:S04]  /*05c0*/  @UP2 UIADD3 UR6, UR15, UR6, URZ ;  /* 0x000000060f062290 */ /* 0x000fc8000fffe03f */
[----:B------:R-:W-:Y:S01]  /*05d0*/  IMAD.U32 R4, RZ, RZ, UR8 ;  /* 0x00000008ff047e24 */ /* 0x000fe2000f8e00ff */
[----:B------:R-:W0:Y:S02]  /*05e0*/  FENCE.VIEW.ASYNC.S ;  /* 0x00000000000073c6 */ /* 0x000e240000000000 */
[----:B0-----:R0:W2:Y:S01]  /*05f0*/  @!UP0 SYNCS.EXCH.64 URZ, [UR16+0x40], UR12 ;  /* 0x0000400c103f85b2 */ /* 0x0010a20008000100 */
[----:B------:R-:W-:Y:S02]  /*0600*/  IMAD.U32 R7, RZ, RZ, UR9 ;  /* 0x00000009ff077e24 */ /* 0x000fe4000f8e00ff */
[----:B------:R-:W-:Y:S02]  /*0610*/  @P2 IMAD.U32 R17, RZ, RZ, UR6 ;  /* 0x00000006ff112e24 */ /* 0x000fe4000f8e00ff */
[----:B------:R-:W-:Y:S02]  /*0620*/  IMAD.U32 R5, RZ, RZ, UR9 ;  /* 0x00000009ff057e24 */ /* 0x000fe4000f8e00ff */
[----:B------:R-:W-:-:S02]  /*0630*/  IMAD.U32 R6, RZ, RZ, UR8 ;  /* 0x00000008ff067e24 */ /* 0x000fc4000f8e00ff */
[----:B------:R-:W-:Y:S02]  /*0640*/  @!P3 IMAD.MOV.U32 R16, RZ, RZ, R4 ;  /* 0x000000ffff10b224 */ /* 0x000fe400078e0004 */
[----:B------:R-:W-:Y:S01]  /*0650*/  @!P4 IMAD.MOV.U32 R17, RZ, RZ, R7 ;  /* 0x000000ffff11c224 */ /* 0x000fe200078e0007 */
[----:B------:R0:W2:Y:S01]  /*0660*/  @!UP1 SYNCS.EXCH.64 URZ, [UR16+0x48], UR12 ;  /* 0x0000480c103f95b2 */ /* 0x0000a20008000100 */
[----:B------:R-:W-:Y:S01]  /*0670*/  NOP ;  /* 0x0000000000007918 */ /* 0x000fe20000000000 */
[----:B--234-:R-:W-:Y:S06]  /*0680*/  BAR.SYNC.DEFER_BLOCKING 0x0 ;  /* 0x0000000000007b1d */ /* 0x01cfec0000010000 */
[----:B------:R-:W-:Y:S05]  /*0690*/  @!P1 BRA `(.L_x_3) ;  /* 0x000000b8002c9947 */ /* 0x000fea0003800000 */
[----:B------:R-:W-:-:S06]  /*06a0*/  UISETP.GT.U32.AND UP0, UPT, UR18, 0x1, UPT ;  /* 0x000000011200788c */ /* 0x000fcc000bf04070 */
[----:B------:R-:W-:-:S13]  /*06b0*/  PLOP3.LUT P0, PT, PT, PT, UP0, 0x80, 0x0 ;  /* 0x000000000000781c */ /* 0x000fda0003f0f008 */
[----:B0-----:R-:W-:Y:S05]  /*06c0*/  @P0 EXIT ;  /* 0x000000000000094d */ /* 0x001fea0003800000 */
[----:B------:R-:W-:Y:S01]  /*06d0*/  ULDC.64 UR8, c[0x0][0x650] ;  /* 0x0001940000087ab9 */ /* 0x000fe20000000a00 */
[----:B------:R-:W-:Y:S01]  /*06e0*/  UMOV UR49, 0xffffffff ;  /* 0xffffffff00317882 */ /* 0x000fe20000000000 */
[----:B------:R-:W-:Y:S01]  /*06f0*/  ISETP.GE.U32.AND P0, PT, R16, UR8, PT ;  /* 0x0000000810007c0c */ /* 0x000fe2000bf06070 */
[----:B------:R-:W-:Y:S01]  /*0700*/  UMOV UR40, 0xffffffff ;  /* 0xffffffff00287882 */ /* 0x000fe20000000000 */
[----:B------:R-:W-:Y:S01]  /*0710*/  UMOV UR41, 0xffffffff ;  /* 0xffffffff00297882 */ /* 0x000fe20000000000 */
[----:B------:R-:W-:Y:S02]  /*0720*/  PRMT R0, RZ, 0x7610, R0 ;  /* 0x00007610ff007816 */ /* 0x000fe40000000000 */
[----:B------:R-:W-:-:S13]  /*0730*/  ISETP.GE.U32.AND.EX P0, PT, R17, UR9, PT, P0 ;  /* 0x0000000911007c0c */ /* 0x000fda000bf06100 */
[----:B------:R-:W-:Y:S05]  /*0740*/  @P0 BRA `(.L_x_4) ;  /* 0x0000000400800947 */ /* 0x000fea0003800000 */
[----:B------:R-:W-:Y:S01]  /*0750*/  I2FP.F32.U32 R0, UR4 ;  /* 0x0000000400007c45 */ /* 0x000fe20008201000 */
[----:B------:R-:W-:Y:S01]  /*0760*/  ULDC.64 UR16, c[0x0][0x628] ;  /* 0x00018a0000107ab9 */ /* 0x000fe20000000a00 */
[----:B------:R-:W-:Y:S01]  /*0770*/  ULDC UR6, c[0x0][0x150] ;  /* 0x0000540000067ab9 */ /* 0x000fe20000000800 */
[----:B------:R-:W-:Y:S01]  /*0780*/  ISETP.NE.U32.AND P0, PT, RZ, UR16, PT ;  /* 0x00000010ff007c0c */ /* 0x000fe2000bf05070 */
[----:B------:R-:W-:Y:S01]  /*0790*/  ULDC UR15, c[0x0][0x630] ;  /* 0x00018c00000f7ab9 */ /* 0x000fe20000000800 */
[----:B------:R-:W-:Y:S01]  /*07a0*/  FMUL R0, R0, UR6 ;  /* 0x0000000600007c20 */ /* 0x000fe20008400000 */
[----:B------:R-:W-:Y:S01]  /*07b0*/  R2UR UR18, R16 ;  /* 0x00000000101272ca */ /* 0x000fe200000e0000 */
[----:B------:R-:W-:Y:S01]  /*07c0*/  ULDC UR20, c[0x0][0x154] ;  /* 0x0000550000147ab9 */ /* 0x000fe20000000800 */
[----:B------:R-:W-:Y:S01]  /*07d0*/  ISETP.NE.AND.EX P0, PT, RZ, UR17, PT, P0 ;  /* 0x00000011ff007c0c */ /* 0x000fe2000bf05300 */
[----:B------:R0:W1:Y:S01]  /*07e0*/  F2I.U32.TRUNC.NTZ R3, R0 ;  /* 0x0000000000037305 */ /* 0x000062000020f000 */
[----:B------:R-:W-:-:S02]  /*07f0*/  R2UR UR19, R17 ;  /* 0x00000000111372ca */ /* 0x000fc400000e0000 */
[----:B------:R-:W-:Y:S02]  /*0800*/  R2UR UR8, R16 ;  /* 0x00000000100872ca */ /* 0x000fe400000e0000 */
[----:B------:R-:W-:-:S07]  /*0810*/  R2UR UR9, R17 ;  /* 0x00000000110972ca */ /* 0x000fce00000e0000 */
[----:B0-----:R-:W-:Y:S08]  /*0820*/  @!P0 BRA `(.L_x_5) ;  /* 0x0000000000308947 */ /* 0x001ff00003800000 */
[----:B------:R-:W-:Y:S01]  /*0830*/  R2UR UR8, R16 ;  /* 0x00000000100872ca */ /* 0x000fe200000e0000 */
[----:B------:R-:W-:Y:S01]  /*0840*/  ULDC UR6, c[0x0][0x634] ;  /* 0x00018d0000067ab9 */ /* 0x000fe20000000800 */
[----:B------:R-:W-:-:S11]  /*0850*/  R2UR UR14, R17 ;  /* 0x00000000110e72ca */ /* 0x000fd600000e0000 */
[----:B------:R-:W-:-:S04]  /*0860*/  UIADD3 UR6, UP0, UR8, UR6, URZ ;  /* 0x0000000608067290 */ /* 0x000fc8000ff1e03f */
[----:B------:R-:W-:-:S04]  /*0870*/  UIADD3.X UR14, URZ, UR14, URZ, UP0, !UPT ;  /* 0x0000000e3f0e7290 */ /* 0x000fc800087fe43f */
[----:B------:R-:W-:-:S04]  /*0880*/  UIMAD.WIDE.U32 UR8, UR14, UR16, URZ ;  /* 0x000000100e0872a5 */ /* 0x000fc8000f8e003f */
[----:B------:R-:W-:Y:S02]  /*0890*/  UIMAD.WIDE.U32 UR10, UP0, UR6, UR17, UR8 ;  /* 0x00000011060a72a5 */ /* 0x000fe4000f800008 */
[----:B------:R-:W-:Y:S02]  /*08a0*/  UIMAD.WIDE.U32 UR8, UR6, UR16, URZ ;  /* 0x00000010060872a5 */ /* 0x000fe4000f8e003f */
[----:B------:R-:W-:Y:S02]  /*08b0*/  UIADD3.X UR13, URZ, URZ, URZ, UP0, !UPT ;  /* 0x0000003f3f0d7290 */ /* 0x000fe400087fe43f */
[----:B------:R-:W-:Y:S01]  /*08c0*/  UIADD3 URZ, UP0, UR9, UR10, URZ ;  /* 0x0000000a093f7290 */ /* 0x000fe2000ff1e03f */
[----:B------:R-:W-:-:S03]  /*08d0*/  UMOV UR12, UR11 ;  /* 0x0000000b000c7c82 */ /* 0x000fc60008000000 */
[----:B------:R-:W-:-:S12]  /*08e0*/  UIMAD.WIDE.U32.X UR8, UR14, UR17, UR12, UP0 ;  /* 0x000000110e0872a5 */ /* 0x000fd800080e040c */
.L_x_5:
[----:B------:R-:W-:Y:S01]  /*08f0*/  USHF.R.U64 UR41, UR8, UR15, UR9 ;  /* 0x0000000f08297299 */ /* 0x000fe20008001209 */
[----:B------:R-:W-:Y:S01]  /*0900*/  I2FP.F32.U32 R0, UR7 ;  /* 0x0000000700007c45 */ /* 0x000fe20008201000 */
[----:B------:R-:W-:Y:S01]  /*0910*/  USHF.R.U32.HI UR5, URZ, UR15, UR9 ;  /* 0x0000000f3f057299 */ /* 0x000fe20008011609 */
[----:B-1----:R-:W-:Y:S01]  /*0920*/  R2UR UR12, R3 ;  /* 0x00000000030c72ca */ /* 0x002fe200000e0000 */
[----:B------:R-:W-:Y:S02]  /*0930*/  UIADD3 UR6, UP0, URZ, -UR41, URZ ;  /* 0x800000293f067290 */ /* 0x000fe4000ff1e03f */
[----:B------:R-:W-:Y:S01]  /*0940*/  FMUL R0, R0, UR20 ;  /* 0x0000001400007c20 */ /* 0x000fe20008400000 */
[----:B------:R-:W-:Y:S01]  /*0950*/  ULDC.64 UR8, c[0x0][0x620] ;  /* 0x0001880000087ab9 */ /* 0x000fe20000000a00 */
[----:B------:R-:W-:Y:S01]  /*0960*/  UIADD3.X UR5, URZ, ~UR5, URZ, UP0, !UPT ;  /* 0x800000053f057290 */ /* 0x000fe200087fe43f */
[----:B------:R-:W-:Y:S01]  /*0970*/  UMOV UR10, UR18 ;  /* 0x00000012000a7c82 */ /* 0x000fe20008000000 */
[----:B------:R-:W-:-:S02]  /*0980*/  UMOV UR11, UR19 ;  /* 0x00000013000b7c82 */ /* 0x000fc40008000000 */
[----:B------:R-:W-:Y:S01]  /*0990*/  UIMAD UR5, UR5, UR8, URZ ;  /* 0x00000008050572a4 */ /* 0x000fe2000f8e023f */
[----:B------:R-:W0:Y:S01]  /*09a0*/  F2I.U32.TRUNC.NTZ R0, R0 ;  /* 0x0000000000007305 */ /* 0x000e22000020f000 */
[----:B------:R-:W-:Y:S02]  /*09b0*/  UIMAD.WIDE.U32 UR10, UR6, UR8, UR10 ;  /* 0x00000008060a72a5 */ /* 0x000fe4000f8e000a */
[----:B------:R-:W-:Y:S01]  /*09c0*/  UIMAD UR6, UR6, UR9, UR5 ;  /* 0x00000009060672a4 */ /* 0x000fe2000f8e0205 */
[----:B------:R-:W-:Y:S01]  /*09d0*/  ULDC UR21, c[0x0][0x658] ;  /* 0x0001960000157ab9 */ /* 0x000fe20000000800 */
[----:B------:R-:W-:Y:S02]  /*09e0*/  UMOV UR19, 0xffffffff ;  /* 0xffffffff00137882 */ /* 0x000fe40000000000 */
[----:B------:R-:W-:Y:S01]  /*09f0*/  UIADD3 UR6, UR11, UR6, URZ ;  /* 0x000000060b067290 */ /* 0x000fe2000fffe03f */
[----:B------:R-:W-:Y:S01]  /*0a00*/  ULDC UR15, c[0x0][0x618] ;  /* 0x00018600000f7ab9 */ /* 0x000fe20000000800 */
[----:B------:R-:W-:Y:S01]  /*0a10*/  ULDC.64 UR8, c[0x0][0x640] ;  /* 0x0001900000087ab9 */ /* 0x000fe20000000a00 */
[----:B------:R-:W-:Y:S01]  /*0a20*/  USHF.L.U32 UR11, UR19, UR21, URZ ;  /* 0x00000015130b7299 */ /* 0x000fe2000800063f */
[----:B------:R-:W-:Y:S01]  /*0a30*/  ISETP.NE.U32.AND P0, PT, RZ, UR8, PT ;  /* 0x00000008ff007c0c */ /* 0x000fe2000bf05070 */
[----:B------:R-:W-:-:S02]  /*0a40*/  USHF.R.U64 UR19, UR10, UR15, UR6 ;  /* 0x0000000f0a137299 */ /* 0x000fc40008001206 */
[----:B------:R-:W-:Y:S01]  /*0a50*/  USHF.R.U32.HI UR10, URZ, UR15, UR6 ;  /* 0x0000000f3f0a7299 */ /* 0x000fe20008011606 */
[----:B0-----:R-:W-:Y:S01]  /*0a60*/  R2UR UR14, R0 ;  /* 0x00000000000e72ca */ /* 0x001fe200000e0000 */
[----:B------:R-:W-:Y:S01]  /*0a70*/  ULDC UR17, c[0x0][0x608] ;  /* 0x0001820000117ab9 */ /* 0x000fe20000000800 */
[----:B------:R-:W-:Y:S01]  /*0a80*/  ISETP.NE.AND.EX P0, PT, RZ, UR9, PT, P0 ;  /* 0x00000009ff007c0c */ /* 0x000fe2000bf05300 */
[----:B------:R-:W-:Y:S02]  /*0a90*/  USHF.R.U64 UR23, UR19, UR17, UR10 ;  /* 0x0000001113177299 */ /* 0x000fe4000800120a */
[----:B------:R-:W-:Y:S01]  /*0aa0*/  USHF.R.U32.HI UR10, URZ, UR17, UR10 ;  /* 0x000000113f0a7299 */ /* 0x000fe2000801160a */
[----:B------:R-:W-:Y:S01]  /*0ab0*/  UMOV UR16, 0x1 ;  /* 0x0000000100107882 */ /* 0x000fe20000000000 */
[----:B------:R-:W-:Y:S02]  /*0ac0*/  UIADD3 UR12, -UR12, URZ, URZ ;  /* 0x0000003f0c0c7290 */ /* 0x000fe4000fffe13f */
[----:B------:R-:W-:-:S02]  /*0ad0*/  USHF.R.U64 UR24, UR23, UR21, UR10 ;  /* 0x0000001517187299 */ /* 0x000fc4000800120a */
[----:B------:R-:W-:Y:S01]  /*0ae0*/  USHF.L.U32 UR6, UR16, UR21, URZ ;  /* 0x0000001510067299 */ /* 0x000fe2000800063f */
[----:B------:R-:W-:Y:S01]  /*0af0*/  ULDC UR13, c[0x0][0x144] ;  /* 0x00005100000d7ab9 */ /* 0x000fe20000000800 */
[----:B------:R-:W-:Y:S01]  /*0b00*/  ULDC UR5, c[0x0][0x600] ;  /* 0x0001800000057ab9 */ /* 0x000fe20000000800 */
[----:B------:R-:W-:Y:S02]  /*0b10*/  ULOP3.LUT UR16, URZ, UR11, URZ, 0x33, !UPT ;  /* 0x0000000b3f107292 */ /* 0x000fe4000f8e333f */
[----:B------:R-:W-:Y:S02]  /*0b20*/  USHF.R.U32.HI UR11, URZ, UR21, UR10 ;  /* 0x000000153f0b7299 */ /* 0x000fe4000801160a */
[----:B------:R-:W-:Y:S02]  /*0b30*/  UIADD3 UR18, UR5, -0x1, URZ ;  /* 0xffffffff05127890 */ /* 0x000fe4000fffe03f */
[----:B------:R-:W-:Y:S02]  /*0b40*/  UIADD3 UR20, -UR14, URZ, URZ ;  /* 0x0000003f0e147290 */ /* 0x000fe4000fffe13f */
[----:B------:R-:W-:Y:S01]  /*0b50*/  UIMAD UR4, UR13, UR12, UR4 ;  /* 0x0000000c0d0472a4 */ /* 0x000fe2000f8e0204 */
[----:B------:R-:W-:Y:S01]  /*0b60*/  ULDC UR25, c[0x0][0x148] ;  /* 0x0000520000197ab9 */ /* 0x000fe20000000800 */
[----:B------:R-:W-:Y:S01]  /*0b70*/  ULDC UR21, c[0x0][0x648] ;  /* 0x0001920000157ab9 */ /* 0x000fe20000000800 */
[----:B------:R-:W-:Y:S01]  /*0b80*/  ULDC UR22, c[0x0][0x638] ;  /* 0x00018e0000167ab9 */ /* 0x000fe20000000800 */
[----:B------:R-:W-:Y:S01]  /*0b90*/  UMOV UR10, UR24 ;  /* 0x00000018000a7c82 */ /* 0x000fe20008000000 */
[----:B------:R-:W-:Y:S07]  /*0ba0*/  @!P0 BRA `(.L_x_6) ;  /* 0x0000000000308947 */ /* 0x000fee0003800000 */
[----:B------:R-:W-:Y:S02]  /*0bb0*/  ULDC UR14, c[0x0][0x64c] ;  /* 0x00019300000e7ab9 */ /* 0x000fe40000000800 */
        /* <DEDUP_REMOVED lines=8> */
[----:B------:R-:W-:-:S07]  /*0c40*/  UIMAD.WIDE.U32.X UR8, UR17, UR9, UR14, UP0 ;  /* 0x00000009110872a5 */ /* 0x000fce00080e040e */
[----:B------:R-:W-:Y:S01]  /*0c50*/  UMOV UR10, UR8 ;  /* 0x00000008000a7c82 */ /* 0x000fe20008000000 */
[----:B------:R-:W-:-:S05]  /*0c60*/  UMOV UR11, UR9 ;  /* 0x00000009000b7c82 */ /* 0x000fca0008000000 */
.L_x_6:
[----:B------:R-:W-:Y:S01]  /*0c70*/  UISETP.NE.AND UP0, UPT, UR39, URZ, UPT ;  /* 0x0000003f2700728c */ /* 0x000fe2000bf05270 */
[----:B------:R-:W-:Y:S01]  /*0c80*/  IMAD.MOV.U32 R0, RZ, RZ, 0x1 ;  /* 0x00000001ff007424 */ /* 0x000fe200078e00ff */
[----:B------:R-:W-:Y:S02]  /*0c90*/  USHF.R.U64 UR8, UR10, UR21, UR11 ;  /* 0x000000150a087299 */ /* 0x000fe4000800120b */
[----:B------:R-:W-:Y:S02]  /*0ca0*/  ULOP3.LUT UR16, UR23, UR16, URZ, 0xc0, !UPT ;  /* 0x0000001017107292 */ /* 0x000fe4000f8ec03f */
[----:B------:R-:W-:Y:S02]  /*0cb0*/  ULOP3.LUT UR18, UR19, UR18, URZ, 0xc0, !UPT ;  /* 0x0000001213127292 */ /* 0x000fe4000f8ec03f */
[----:B------:R-:W-:-:S03]  /*0cc0*/  UIMAD UR16, UR6, UR8, UR16 ;  /* 0x00000008061072a4 */ /* 0x000fc6000f8e0210 */
[----:B------:R-:W-:Y:S02]  /*0cd0*/  @UP0 UIMAD UR4, UR25, UR20, UR7 ;  /* 0x00000014190402a4 */ /* 0x000fe4000f8e0207 */
[----:B------:R-:W-:-:S04]  /*0ce0*/  UIADD3 UR7, -UR8, URZ, URZ ;  /* 0x0000003f08077290 */ /* 0x000fc8000fffe13f */
[----:B------:R-:W-:-:S03]  /*0cf0*/  UIMAD UR6, UR7, UR22, UR24 ;  /* 0x00000016070672a4 */ /* 0x000fc6000f8e0218 */
[----:B------:R-:W-:Y:S01]  /*0d00*/  ULDC UR7, c[0x0][0x610] ;  /* 0x0001840000077ab9 */ /* 0x000fe20000000800 */
[----:B------:R-:W-:Y:S02]  /*0d10*/  UIMAD UR6, UR6, UR5, UR18 ;  /* 0x00000005060672a4 */ /* 0x000fe4000f8e0212 */
[----:B------:R-:W-:-:S04]  /*0d20*/  UIMAD UR4, UR16, UR7, UR4 ;  /* 0x00000007100472a4 */ /* 0x000fc8000f8e0204 */
[----:B------:R-:W-:Y:S02]  /*0d30*/  USEL UR40, UR6, UR4, !UP0 ;  /* 0x0000000406287287 */ /* 0x000fe4000c000000 */
[----:B------:R-:W-:-:S12]  /*0d40*/  USEL UR49, UR4, UR6, !UP0 ;  /* 0x0000000604317287 */ /* 0x000fd8000c000000 */
.L_x_4:
[----:B------:R-:W-:-:S08]  /*0d50*/  NOP ;  /* 0x0000000000007918 */ /* 0x000fd00000000000 */
[----:B------:R-:W0:Y:S02]  /*0d60*/  USETMAXREG.TRY_ALLOC.CTAPOOL UP0, 0xe8 ;  /* 0x000000e8000079c8 */ /* 0x000e240008000600 */
[----:B0-----:R-:W-:-:S13]  /*0d70*/  PLOP3.LUT P0, PT, PT, PT, UP0, 0x80, 0x0 ;  /* 0x000000000000781c */ /* 0x001fda0003f0f008 */
[----:B------:R-:W-:Y:S05]  /*0d80*/  @!P0 BRA `(.L_x_4) ;  /* 0xfffffffc00f08947 */ /* 0x000fea000383ffff */
[----:B------:R-:W-:Y:S01]  /*0d90*/  ULDC.64 UR4, c[0x0][0x598] ;  /* 0x0001660000047ab9 */ /* 0x000fe20000000a00 */
[----:B------:R-:W-:Y:S01]  /*0da0*/  ULDC.64 UR50, c[0x0][0x208] ;  /* 0x0000820000327ab9 */ /* 0x000fe20000000a00 */
[----:B------:R-:W-:-:S04]  /*0db0*/  ISETP.NE.U32.AND P0, PT, RZ, UR4, PT ;  /* 0x00000004ff007c0c */ /* 0x000fc8000bf05070 */
[----:B------:R-:W-:-:S13]  /*0dc0*/  ISETP.NE.AND.EX P0, PT, RZ, UR5, PT, P0 ;  /* 0x00000005ff007c0c */ /* 0x000fda000bf05300 */
[----:B------:R-:W-:Y:S05]  /*0dd0*/  @!P0 BRA `(.L_x_7) ;  /* 0x00000000001c8947 */ /* 0x000fea0003800000 */
[----:B------:R-:W0:Y:S02]  /*0de0*/  LDC.64 R4, c[0x0][0x598] ;  /* 0x00016600ff047b82 */ /* 0x000e240000000a00 */
[----:B0-----:R-:W2:Y:S02]  /*0df0*/  LDG.E.64 R4, desc[UR50][R4.64] ;  /* 0x0000003204047981 */ /* 0x001ea4000c1e1b00 */
[----:B--2---:R-:W-:-:S04]  /*0e00*/  ISETP.NE.U32.AND P0, PT, R4, RZ, PT ;  /* 0x000000ff0400720c */ /* 0x004fc80003f05070 */
[----:B------:R-:W-:-:S13]  /*0e10*/  ISETP.NE.AND.EX P0, PT, R5, RZ, PT, P0 ;  /* 0x000000ff0500720c */ /* 0x000fda0003f05300 */
[----:B------:R-:W-:Y:S05]  /*0e20*/  @!P0 BRA `(.L_x_7) ;  /* 0x0000000000088947 */ /* 0x000fea0003800000 */
[----:B------:R0:W5:Y:S01]  /*0e30*/  LD.E R19, desc[UR50][R4.64] ;  /* 0x0000003204137980 */ /* 0x000162000c101900 */
[----:B------:R-:W-:Y:S05]  /*0e40*/  BRA `(.L_x_8) ;  /* 0x0000000000247947 */ /* 0x000fea0003800000 */
.L_x_7:
[----:B------:R-:W-:Y:S02]  /*0e50*/  ULDC.64 UR4, c[0x0][0x588] ;  /* 0x0001620000047ab9 */ /* 0x000fe40000000a00 */
[----:B------:R-:W-:-:S04]  /*0e60*/  ISETP.NE.U32.AND P0, PT, RZ, UR4, PT ;  /* 0x00000004ff007c0c */ /* 0x000fc8000bf05070 */
[----:B------:R-:W-:-:S13]  /*0e70*/  ISETP.NE.AND.EX P0, PT, RZ, UR5, PT, P0 ;  /* 0x00000005ff007c0c */ /* 0x000fda000bf05300 */
[----:B------:R-:W-:Y:S05]  /*0e80*/  @!P0 BRA `(.L_x_9) ;  /* 0x00000000000c8947 */ /* 0x000fea0003800000 */
[----:B------:R-:W0:Y:S02]  /*0e90*/  LDC.64 R4, c[0x0][0x588] ;  /* 0x00016200ff047b82 */ /* 0x000e240000000a00 */
[----:B0-----:R1:W5:Y:S01]  /*0ea0*/  LDG.E R19, desc[UR50][R4.64] ;  /* 0x0000003204137981 */ /* 0x001362000c1e1900 */
[----:B------:R-:W-:Y:S05]  /*0eb0*/  BRA `(.L_x_8) ;  /* 0x0000000000087947 */ /* 0x000fea0003800000 */
.L_x_9:
[----:B------:R-:W-:Y:S02]  /*0ec0*/  ULDC UR4, c[0x0][0x580] ;  /* 0x0001600000047ab9 */ /* 0x000fe40000000800 */
[----:B------:R-:W-:-:S07]  /*0ed0*/  IMAD.U32 R19, RZ, RZ, UR4 ;  /* 0x00000004ff137e24 */ /* 0x000fce000f8e00ff */
.L_x_8:
[----:B------:R-:W-:Y:S02]  /*0ee0*/  ULDC.64 UR4, c[0x0][0x5a0] ;  /* 0x0001680000047ab9 */ /* 0x000fe40000000a00 */
[----:B------:R-:W-:-:S04]  /*0ef0*/  ISETP.NE.U32.AND P0, PT, RZ, UR4, PT ;  /* 0x00000004ff007c0c */ /* 0x000fc8000bf05070 */
[----:B------:R-:W-:-:S13]  /*0f00*/  ISETP.NE.AND.EX P0, PT, RZ, UR5, PT, P0 ;  /* 0x00000005ff007c0c */ /* 0x000fda000bf05300 */
[----:B------:R-:W-:Y:S05]  /*0f10*/  @!P0 BRA `(.L_x_10) ;  /* 0x00000000001c8947 */ /* 0x000fea0003800000 */
[----:B01----:R-:W0:Y:S02]  /*0f20*/  LDC.64 R4, c[0x0][0x5a0] ;  /* 0x00016800ff047b82 */ /* 0x003e240000000a00 */
[----:B0-----:R-:W2:Y:S02]  /*0f30*/  LDG.E.64 R4, desc[UR50][R4.64] ;  /* 0x0000003204047981 */ /* 0x001ea4000c1e1b00 */
[----:B--2---:R-:W-:-:S04]  /*0f40*/  ISETP.NE.U32.AND P0, PT, R4, RZ, PT ;  /* 0x000000ff0400720c */ /* 0x004fc80003f05070 */
[----:B------:R-:W-:-:S13]  /*0f50*/  ISETP.NE.AND.EX P0, PT, R5, RZ, PT, P0 ;  /* 0x000000ff0500720c */ /* 0x000fda0003f05300 */
[----:B------:R-:W-:Y:S05]  /*0f60*/  @!P0 BRA `(.L_x_10) ;  /* 0x0000000000088947 */ /* 0x000fea0003800000 */
[----:B------:R0:W5:Y:S01]  /*0f70*/  LD.E R18, desc[UR50][R4.64] ;  /* 0x0000003204127980 */ /* 0x000162000c101900 */
[----:B------:R-:W-:Y:S05]  /*0f80*/  BRA `(.L_x_11) ;  /* 0x0000000000247947 */ /* 0x000fea0003800000 */
.L_x_10:
[----:B------:R-:W-:Y:S02]  /*0f90*/  ULDC.64 UR4, c[0x0][0x590] ;  /* 0x0001640000047ab9 */ /* 0x000fe40000000a00 */
[----:B------:R-:W-:-:S04]  /*0fa0*/  ISETP.NE.U32.AND P0, PT, RZ, UR4, PT ;  /* 0x00000004ff007c0c */ /* 0x000fc8000bf05070 */
[----:B------:R-:W-:-:S13]  /*0fb0*/  ISETP.NE.AND.EX P0, PT, RZ, UR5, PT, P0 ;  /* 0x00000005ff007c0c */ /* 0x000fda000bf05300 */
[----:B------:R-:W-:Y:S05]  /*0fc0*/  @!P0 BRA `(.L_x_12) ;  /* 0x00000000000c8947 */ /* 0x000fea0003800000 */
[----:B01----:R-:W0:Y:S02]  /*0fd0*/  LDC.64 R4, c[0x0][0x590] ;  /* 0x00016400ff047b82 */ /* 0x003e240000000a00 */
[----:B0-----:R1:W5:Y:S01]  /*0fe0*/  LDG.E R18, desc[UR50][R4.64] ;  /* 0x0000003204127981 */ /* 0x001362000c1e1900 */
[----:B------:R-:W-:Y:S05]  /*0ff0*/  BRA `(.L_x_11) ;  /* 0x0000000000087947 */ /* 0x000fea0003800000 */
.L_x_12:
[----:B------:R-:W-:Y:S02]  /*1000*/  ULDC UR4, c[0x0][0x584] ;  /* 0x0001610000047ab9 */ /* 0x000fe40000000800 */
[----:B------:R-:W-:-:S07]  /*1010*/  IMAD.U32 R18, RZ, RZ, UR4 ;  /* 0x00000004ff127e24 */ /* 0x000fce000f8e00ff */
.L_x_11:
[----:B------:R-:W-:-:S13]  /*1020*/  LOP3.LUT P0, RZ, R0, 0xff, RZ, 0xc0, !PT ;  /* 0x000000ff00ff7812 */ /* 0x000fda000780c0ff */
[----:B------:R-:W-:Y:S05]  /*1030*/  @!P0 EXIT ;  /* 0x000000000000894d */ /* 0x000fea0003800000 */
[----:B------:R-:W-:Y:S01]  /*1040*/  ULDC UR4, c[0x0][0x28c] ;  /* 0x0000a30000047ab9 */ /* 0x000fe20000000800 */
[----:B------:R-:W-:Y:S01]  /*1050*/  ULDC.64 UR6, c[0x0][0x5c8] ;  /* 0x0001720000067ab9 */ /* 0x000fe20000000a00 */
[----:B------:R-:W-:Y:S02]  /*1060*/  UIADD3 UR4, UR4, 0x7f, URZ ;  /* 0x0000007f04047890 */ /* 0x000fe4000fffe03f */
[----:B------:R-:W-:Y:S02]  /*1070*/  USHF.L.U64.HI UR42, UR6, 0x7, UR7 ;  /* 0x00000007062a7899 */ /* 0x000fe40008010207 */
[----:B------:R-:W-:Y:S02]  /*1080*/  USHF.R.S32.HI UR5, URZ, 0x1f, UR4 ;  /* 0x0000001f3f057899 */ /* 0x000fe40008011404 */
[----:B------:R-:W-:Y:S02]  /*1090*/  USHF.L.U32 UR43, UR6, 0x7, URZ ;  /* 0x00000007062b7899 */ /* 0x000fe4000800063f */
[----:B------:R-:W-:-:S02]  /*10a0*/  ULEA.HI UR5, UR5, UR4, URZ, 0x7 ;  /* 0x0000000405057291 */ /* 0x000fc4000f8f383f */
[----:B------:R-:W-:Y:S02]  /*10b0*/  USHF.L.U64.HI UR44, UR6, 0x3, UR7 ;  /* 0x00000003062c7899 */ /* 0x000fe40008010207 */
[----:B------:R-:W-:Y:S02]  /*10c0*/  USHF.L.U32 UR45, UR6, 0x3, URZ ;  /* 0x00000003062d7899 */ /* 0x000fe4000800063f */
[----:B------:R-:W-:Y:S02]  /*10d0*/  USHF.L.U64.HI UR46, UR6, 0x8, UR7 ;  /* 0x00000008062e7899 */ /* 0x000fe40008010207 */
[----:B------:R-:W-:Y:S02]  /*10e0*/  USHF.L.U32 UR47, UR6, 0x8, URZ ;  /* 0x00000008062f7899 */ /* 0x000fe4000800063f */
[----:B------:R-:W-:Y:S01]  /*10f0*/  USHF.R.S32.HI UR48, URZ, 0x7, UR5 ;  /* 0x000000073f307899 */ /* 0x000fe20008011405 */
[----:B------:R-:W-:Y:S01]  /*1100*/  UMOV UR36, URZ ;  /* 0x0000003f00247c82 */ /* 0x000fe20008000000 */
[----:B------:R-:W-:-:S10]  /*1110*/  UMOV UR37, URZ ;  /* 0x0000003f00257c82 */ /* 0x000fd40008000000 */
.L_x_48:
[----:B------:R-:W-:Y:S01]  /*1120*/  LOP3.LUT R0, R2, 0x80, RZ, 0xc0, !PT ;  /* 0x0000008002007812 */ /* 0x000fe200078ec0ff */
[----:B------:R-:W2:Y:S01]  /*1130*/  S2UR UR7, SR_CgaCtaId ;  /* 0x00000000000779c3 */ /* 0x000ea20000008800 */
[----:B------:R-:W-:Y:S02]  /*1140*/  UMOV UR6, 0x400 ;  /* 0x0000040000067882 */ /* 0x000fe40000000000 */
[----:B------:R-:W-:-:S06]  /*1150*/  SHF.R.U32.HI R0, RZ, 0x7, R0 ;  /* 0x00000007ff007819 */ /* 0x000fcc0000011600 */
[----:B------:R-:W3:Y:S01]  /*1160*/  SHFL.IDX PT, R0, R0, RZ, 0x1f ;  /* 0x00001fff00007589 */ /* 0x000ee200000e0000 */
[----:B--2---:R-:W-:Y:S01]  /*1170*/  ULEA UR6, UR7, UR6, 0x18 ;  /* 0x0000000607067291 */ /* 0x004fe2000f8ec03f */
[----:B---3--:R-:W-:-:S13]  /*1180*/  R2UR UR4, R0 ;  /* 0x00000000000472ca */ /* 0x008fda00000e0000 */
[----:B------:R-:W-:-:S04]  /*1190*/  ULEA.HI UR5, UR4, UR4, URZ, 0x1 ;  /* 0x0000000404057291 */ /* 0x000fc8000f8f083f */
[----:B------:R-:W-:-:S04]  /*11a0*/  ULOP3.LUT UR5, UR5, 0x7fffe, URZ, 0xc0, !UPT ;  /* 0x0007fffe05057892 */ /* 0x000fc8000f8ec03f */
[----:B------:R-:W-:-:S03]  /*11b0*/  UIADD3 UR5, UR4, -UR5, URZ ;  /* 0x8000000504057290 */ /* 0x000fc6000fffe03f */
[----:B------:R-:W-:Y:S01]  /*11c0*/  ULDC UR4, c[0x0][0x28c] ;  /* 0x0000a30000047ab9 */ /* 0x000fe20000000800 */
[----:B------:R-:W-:Y:S01]  /*11d0*/  ULEA UR5, UR5, UR6, 0xd ;  /* 0x0000000605057291 */ /* 0x000fe2000f8e683f */
[----:B------:R-:W-:-:S03]  /*11e0*/  ISETP.LT.AND P0, PT, RZ, UR4, PT ;  /* 0x00000004ff007c0c */ /* 0x000fc6000bf01270 */
[----:B------:R-:W-:-:S04]  /*11f0*/  UIADD3 UR5, UR5, 0x100, URZ ;  /* 0x0000010005057890 */ /* 0x000fc8000fffe03f */
[----:B------:R-:W-:-:S04]  /*1200*/  USHF.R.U32.HI UR5, URZ, 0x4, UR5 ;  /* 0x000000043f057899 */ /* 0x000fc80008011605 */
[----:B------:R-:W-:Y:S02]  /*1210*/  ULOP3.LUT UR52, UR5, 0x3fff, URZ, 0xc0, !UPT ;  /* 0x00003fff05347892 */ /* 0x000fe4000f8ec03f */
[----:B0-----:R-:W-:Y:S10]  /*1220*/  @P0 BRA `(.L_x_13) ;  /* 0x0000000000400947 */ /* 0x001ff40003800000 */
[----:B------:R-:W-:Y:S01]  /*1230*/  MOV R0, 0x0 ;  /* 0x0000000000007802 */ /* 0x000fe20000000f00 */
[----:B------:R-:W-:Y:S01]  /*1240*/  ULDC.64 UR4, c[0x4][0x68] ;  /* 0x01001a0000047ab9 */ /* 0x000fe20000000a00 */
[----:B------:R-:W-:Y:S01]  /*1250*/  ULDC.64 UR6, c[0x4][0x8] ;  /* 0x0100020000067ab9 */ /* 0x000fe20000000a00 */
[----:B01----:R-:W-:Y:S01]  /*1260*/  IMAD.U32 R4, RZ, RZ, UR4 ;  /* 0x00000004ff047e24 */ /* 0x003fe2000f8e00ff */
[----:B------:R0:W1:Y:S01]  /*1270*/  LDC.64 R14, c[0x4][R0] ;  /* 0x01000000000e7b82 */ /* 0x0000620000000a00 */
[----:B------:R-:W-:Y:S01]  /*1280*/  IMAD.U32 R5, RZ, RZ, UR5 ;  /* 0x00000005ff057e24 */ /* 0x000fe2000f8e00ff */
[----:B------:R-:W-:Y:S01]  /*1290*/  ULDC.64 UR4, c[0x4][0x70] ;  /* 0x01001c0000047ab9 */ /* 0x000fe20000000a00 */
[----:B------:R-:W-:Y:S02]  /*12a0*/  IMAD.U32 R10, RZ, RZ, UR6 ;  /* 0x00000006ff0a7e24 */ /* 0x000fe4000f8e00ff */
[----:B------:R-:W-:Y:S02]  /*12b0*/  IMAD.U32 R6, RZ, RZ, UR4 ;  /* 0x00000004ff067e24 */ /* 0x000fe4000f8e00ff */
[----:B------:R-:W-:-:S02]  /*12c0*/  IMAD.U32 R7, RZ, RZ, UR5 ;  /* 0x00000005ff077e24 */ /* 0x000fc4000f8e00ff */
[----:B------:R-:W-:Y:S02]  /*12d0*/  IMAD.U32 R11, RZ, RZ, UR7 ;  /* 0x00000007ff0b7e24 */ /* 0x000fe4000f8e00ff */
[----:B------:R-:W-:Y:S02]  /*12e0*/  IMAD.MOV.U32 R8, RZ, RZ, 0x1e1 ;  /* 0x000001e1ff087424 */ /* 0x000fe400078e00ff */
[----:B------:R-:W-:Y:S02]  /*12f0*/  IMAD.MOV.U32 R12, RZ, RZ, 0x1 ;  /* 0x00000001ff0c7424 */ /* 0x000fe400078e00ff */
[----:B0-----:R-:W-:-:S07]  /*1300*/  IMAD.MOV.U32 R13, RZ, RZ, RZ ;  /* 0x000000ffff0d7224 */ /* 0x001fce00078e00ff */
[----:B------:R-:W-:-:S07]  /*1310*/  LEPC R20, `(.L_x_13) ;  /* 0x000000001014794e */ /* 0x000fce0000000000 */
[----:B-1---5:R-:W-:Y:S05]  /*1320*/  CALL.ABS.NOINC R14 ;  /* 0x000000000e007343 */ /* 0x022fea0003c00000 */
.L_x_13:
[----:B------:R-:W-:-:S06]  /*1330*/  ULOP3.LUT UR4, UR38, 0x1, URZ, 0xfc, !UPT ;  /* 0x0000000126047892 */ /* 0x000fcc000f8efc3f */
[----:B------:R-:W-:-:S05]  /*1340*/  IMAD.U32 R0, RZ, RZ, UR4 ;  /* 0x00000004ff007e24 */ /* 0x000fca000f8e00ff */
[----:B------:R-:W-:-:S13]  /*1350*/  ISETP.NE.AND P0, PT, R0, 0x3, PT ;  /* 0x000000030000780c */ /* 0x000fda0003f05270 */
[----:B------:R-:W-:Y:S05]  /*1360*/  @!P0 BRA `(.L_x_14) ;  /* 0x0000000000048947 */ /* 0x000fea0003800000 */
[----:B------:R-:W-:Y:S01]  /*1370*/  BPT.TRAP 0x1 ;  /* 0x000000040000795c */ /* 0x000fe20000300000 */
.L_x_14:
[----:B------:R-:W2:Y:S01]  /*1380*/  S2UR UR5, SR_CgaCtaId ;  /* 0x00000000000579c3 */ /* 0x000ea20000008800 */
[----:B------:R-:W-:Y:S01]  /*1390*/  UMOV UR4, 0x400 ;  /* 0x0000040000047882 */ /* 0x000fe20000000000 */
[----:B------:R-:W-:Y:S02]  /*13a0*/  IMAD.U32 R0, RZ, RZ, UR36 ;  /* 0x00000024ff007e24 */ /* 0x000fe4000f8e00ff */
[----:B------:R-:W-:-:S03]  /*13b0*/  IMAD.U32 R3, RZ, RZ, UR37 ;  /* 0x00000025ff037e24 */ /* 0x000fc6000f8e00ff */
[----:B------:R-:W-:Y:S01]  /*13c0*/  SHF.L.U32 R0, R0, 0x1f, RZ ;  /* 0x0000001f00007819 */ /* 0x000fe200000006ff */
[----:B--2---:R-:W-:-:S06]  /*13d0*/  ULEA UR4, UR5, UR4, 0x18 ;  /* 0x0000000405047291 */ /* 0x004fcc000f8ec03f */
[----:B01----:R-:W-:-:S04]  /*13e0*/  IMAD.U32 R4, RZ, RZ, UR4 ;  /* 0x00000004ff047e24 */ /* 0x003fc8000f8e00ff */
[----:B------:R-:W-:-:S04]  /*13f0*/  IMAD R3, R3, 0x8, R4 ;  /* 0x0000000803037824 */ /* 0x000fc800078e0204 */
[----:B------:R0:W1:Y:S01]  /*1400*/  SYNCS.PHASECHK.TRANS64.TRYWAIT P1, [R3+URZ], R0 ;  /* 0x00000000030075a7 */ /* 0x000062000802017f */
[----:B------:R-:W-:Y:S05]  /*1410*/  @!P0 BRA `(.L_x_15) ;  /* 0x0000000000048947 */ /* 0x000fea0003800000 */
[----:B------:R-:W-:Y:S01]  /*1420*/  BPT.TRAP 0x1 ;  /* 0x000000040000795c */ /* 0x000fe20000300000 */
.L_x_15:
[----:B-1----:R-:W-:Y:S05]  /*1430*/  @P1 BRA `(.L_x_16) ;  /* 0x0000000000081947 */ /* 0x002fea0003800000 */
[----:B------:R-:W1:Y:S02]  /*1440*/  SYNCS.PHASECHK.TRANS64.TRYWAIT P1, [R3+URZ], R0 ;  /* 0x00000000030075a7 */ /* 0x000e64000802017f */
[----:B-1----:R-:W-:Y:S05]  /*1450*/  @!P1 BRA `(.L_x_17) ;  /* 0x000000c000709947 */ /* 0x002fea0003800000 */
.L_x_16:
[----:B------:R-:W-:-:S04]  /*1460*/  UISETP.LT.AND UP0, UPT, UR48, 0x1, UPT ;  /* 0x000000013000788c */ /* 0x000fc8000bf01270 */
[----:B------:R-:W-:-:S06]  /*1470*/  USEL UR4, UR48, 0x1, UP0 ;  /* 0x0000000130047887 */ /* 0x000fcc0008000000 */
[----:B01----:R-:W-:Y:S01]  /*1480*/  IMAD.U32 R0, RZ, RZ, UR4 ;  /* 0x00000004ff007e24 */ /* 0x003fe2000f8e00ff */
[----:B------:R-:W-:Y:S05]  /*1490*/  WARPSYNC.ALL ;  /* 0x0000000000007948 */ /* 0x000fea0003800000 */
[----:B------:R-:W-:-:S04]  /*14a0*/  IADD3 R0, -R0, UR48, RZ ;  /* 0x0000003000007c10 */ /* 0x000fc8000fffe1ff */
[----:B------:R-:W-:Y:S02]  /*14b0*/  ISETP.GE.AND P1, PT, R0, 0x1, PT ;  /* 0x000000010000780c */ /* 0x000fe40003f26270 */
[----:B------:R-:W-:Y:S01]  /*14c0*/  R2UR UR4, R4 ;  /* 0x00000000040472ca */ /* 0x000fe200000e0000 */
[----:B------:R-:W-:Y:S01]  /*14d0*/  ULOP3.LUT UR8, UR52, 0x10000, URZ, 0xfc, !UPT ;  /* 0x0001000034087892 */ /* 0x000fe2000f8efc3f */
[----:B------:R-:W-:Y:S01]  /*14e0*/  WARPGROUP.ARRIVE ;  /* 0x00000000000079c5 */ /* 0x000fe20000000000 */
[----:B------:R-:W-:Y:S01]  /*14f0*/  UMOV UR5, 0x40000040 ;  /* 0x4000004000057882 */ /* 0x000fe20000000000 */
[----:B------:R-:W-:Y:S01]  /*1500*/  UMOV UR7, 0x40000040 ;  /* 0x4000004000077882 */ /* 0x000fe20000000000 */
[----:B------:R-:W-:-:S08]  /*1510*/  UIMAD UR10, UR37, 0xc00, UR8 ;  /* 0x00000c00250a78a4 */ /* 0x000fd0000f8e0208 */
[----:B------:R-:W-:-:S04]  /*1520*/  UIADD3 UR4, UR4, 0x24100, URZ ;  /* 0x0002410004047890 */ /* 0x000fc8000fffe03f */
[----:B------:R-:W-:-:S04]  /*1530*/  USHF.R.U32.HI UR4, URZ, 0x4, UR4 ;  /* 0x000000043f047899 */ /* 0x000fc80008011604 */
[----:B------:R-:W-:-:S04]  /*1540*/  ULOP3.LUT UR4, UR4, 0x3fff, URZ, 0xc0, !UPT ;  /* 0x00003fff04047892 */ /* 0x000fc8000f8ec03f */
[----:B------:R-:W-:-:S03]  /*1550*/  ULOP3.LUT UR9, UR4, 0x10000, URZ, 0xfc, !UPT ;  /* 0x0001000004097892 */ /* 0x000fc6000f8efc3f */
[----:B------:R-:W-:Y:S01]  /*1560*/  UMOV UR4, UR10 ;  /* 0x0000000a00047c82 */ /* 0x000fe20008000000 */
[----:B------:R-:W-:-:S07]  /*1570*/  ULEA UR11, UR37, UR9, 0xa ;  /* 0x00000009250b7291 */ /* 0x000fce000f8e503f */
[----:B------:R-:W-:Y:S02]  /*1580*/  UMOV UR6, UR11 ;  /* 0x0000000b00067c82 */ /* 0x000fe40008000000 */
[----:B------:R-:W-:Y:S01]  /*1590*/  IGMMA.64x128x32.S8.S8 R152, gdesc[UR4], RZ, !UPT, gsb0 ;  /* 0x03600000049879f1 */ /* 0x000fe2000c0410ff */
[----:B------:R-:W-:Y:S01]  /*15a0*/  UIADD3 UR4, UR10, 0x400, URZ ;  /* 0x000004000a047890 */ /* 0x000fe2000fffe03f */
[----:B------:R-:W-:Y:S01]  /*15b0*/  UMOV UR5, 0x40000040 ;  /* 0x4000004000057882 */ /* 0x000fe20000000000 */
[----:B------:R-:W-:Y:S02]  /*15c0*/  WARPGROUP.DEPBAR.LE gsb0, 0x0 ;  /* 0x00008000000079c5 */ /* 0x000fe40000010000 */
[----:B------:R-:W-:-:S06]  /*15d0*/  WARPGROUP.ARRIVE ;  /* 0x00000000000079c5 */ /* 0x000fcc0000000000 */
[----:B------:R-:W-:Y:S01]  /*15e0*/  IGMMA.64x128x32.S8.S8 R88, gdesc[UR4], RZ, !UPT, gsb0 ;  /* 0x03600000045879f1 */ /* 0x000fe2000c0410ff */
[----:B------:R-:W-:Y:S01]  /*15f0*/  UIADD3 UR4, UR10, 0x800, URZ ;  /* 0x000008000a047890 */ /* 0x000fe2000fffe03f */
[----:B------:R-:W-:Y:S01]  /*1600*/  UMOV UR5, 0x40000040 ;  /* 0x4000004000057882 */ /* 0x000fe20000000000 */
[----:B------:R-:W-:Y:S02]  /*1610*/  WARPGROUP.DEPBAR.LE gsb0, 0x0 ;  /* 0x00008000000079c5 */ /* 0x000fe40000010000 */
[----:B------:R-:W-:-:S06]  /*1620*/  WARPGROUP.ARRIVE ;  /* 0x00000000000079c5 */ /* 0x000fcc0000000000 */
[----:B------:R-:W-:Y:S01]  /*1630*/  IGMMA.64x128x32.S8.S8 R24, gdesc[UR4], RZ, !UPT, gsb0 ;  /* 0x03600000041879f1 */ /* 0x000fe2000c0410ff */
[----:B------:R-:W-:Y:S02]  /*1640*/  UIADD3 UR4, UR10, 0x2, URZ ;  /* 0x000000020a047890 */ /* 0x000fe4000fffe03f */
[----:B------:R-:W-:Y:S01]  /*1650*/  UIADD3 UR6, UR11, 0x2, URZ ;  /* 0x000000020b067890 */ /* 0x000fe2000fffe03f */
[----:B------:R-:W-:Y:S01]  /*1660*/  UMOV UR5, 0x40000040 ;  /* 0x4000004000057882 */ /* 0x000fe20000000000 */
[----:B------:R-:W-:Y:S01]  /*1670*/  UMOV UR7, 0x40000040 ;  /* 0x4000004000077882 */ /* 0x000fe20000000000 */
[----:B------:R-:W-:Y:S02]  /*1680*/  WARPGROUP.DEPBAR.LE gsb0, 0x0 ;  /* 0x00008000000079c5 */ /* 0x000fe40000010000 */
[----:B------:R-:W-:-:S06]  /*1690*/  WARPGROUP.ARRIVE ;  /* 0x00000000000079c5 */ /* 0x000fcc0000000000 */
[----:B------:R-:W-:Y:S01]  /*16a0*/  IGMMA.64x128x32.S8.S8 R152, gdesc[UR4], R152, gsb0 ;  /* 0x03600000049879f1 */ /* 0x000fe20008041098 */
[----:B------:R-:W-:Y:S01]  /*16b0*/  UIADD3 UR4, UR10, 0x402, URZ ;  /* 0x000004020a047890 */ /* 0x000fe2000fffe03f */
        /* <DEDUP_REMOVED lines=42> */
[----:B------:R-:W-:Y:S03]  /*1960*/  IGMMA.64x128x32.S8.S8 R24, gdesc[UR4], R24, gsb0 ;  /* 0x03600000041879f1 */ /* 0x000fe60008041018 */
[----:B------:R-:W-:Y:S02]  /*1970*/  WARPGROUP.DEPBAR.LE gsb0, 0x0 ;  /* 0x00008000000079c5 */ /* 0x000fe40000010000 */
[----:B------:R-:W-:Y:S05]  /*1980*/  @!P1 BRA `(.L_x_18) ;  /* 0x0000000400d09947 */ /* 0x000fea0003800000 */
[----:B------:R-:W-:Y:S01]  /*1990*/  UIADD3 UR11, UR37, 0x1, URZ ;  /* 0x00000001250b7890 */ /* 0x000fe2000fffe03f */
[----:B------:R-:W-:Y:S01]  /*19a0*/  R2UR UR12, R0 ;  /* 0x00000000000c72ca */ /* 0x000fe200000e0000 */
[----:B------:R-:W-:Y:S02]  /*19b0*/  UMOV UR10, UR37 ;  /* 0x00000025000a7c82 */ /* 0x000fe40008000000 */
[----:B------:R-:W-:-:S04]  /*19c0*/  UISETP.NE.AND UP0, UPT, UR11, 0x3, UPT ;  /* 0x000000030b00788c */ /* 0x000fc8000bf05270 */
[----:B------:R-:W-:Y:S02]  /*19d0*/  USEL UR4, URZ, 0x1, UP0 ;  /* 0x000000013f047887 */ /* 0x000fe40008000000 */
[----:B------:R-:W-:Y:S02]  /*19e0*/  USEL UR11, UR11, URZ, UP0 ;  /* 0x0000003f0b0b7287 */ /* 0x000fe40008000000 */
[----:B------:R-:W-:-:S06]  /*19f0*/  ULOP3.LUT UR4, UR36, UR4, URZ, 0x3c, !UPT ;  /* 0x0000000424047292 */ /* 0x000fcc000f8e3c3f */
[----:B------:R-:W-:-:S07]  /*1a00*/  IMAD.U32 R5, RZ, RZ, UR4 ;  /* 0x00000004ff057e24 */ /* 0x000fce000f8e00ff */
.L_x_25:
[----:B0-----:R-:W-:Y:S05]  /*1a10*/  @!P0 BRA `(.L_x_19) ;  /* 0x0000000000048947 */ /* 0x001fea0003800000 */
[----:B------:R-:W-:Y:S01]  /*1a20*/  BPT.TRAP 0x1 ;  /* 0x000000040000795c */ /* 0x000fe20000300000 */
.L_x_19:
[----:B------:R-:W0:Y:S01]  /*1a30*/  S2UR UR5, SR_CgaCtaId ;  /* 0x00000000000579c3 */ /* 0x000e220000008800 */
[----:B------:R-:W-:Y:S01]  /*1a40*/  UMOV UR4, 0x400 ;  /* 0x0000040000047882 */ /* 0x000fe20000000000 */
[----:B------:R-:W-:Y:S01]  /*1a50*/  IMAD.U32 R3, RZ, RZ, UR11 ;  /* 0x0000000bff037e24 */ /* 0x000fe2000f8e00ff */
[----:B------:R-:W-:Y:S01]  /*1a60*/  SHF.L.U32 R0, R5, 0x1f, RZ ;  /* 0x0000001f05007819 */ /* 0x000fe200000006ff */
[----:B0-----:R-:W-:-:S06]  /*1a70*/  ULEA UR4, UR5, UR4, 0x18 ;  /* 0x0000000405047291 */ /* 0x001fcc000f8ec03f */
[----:B------:R-:W-:-:S04]  /*1a80*/  IMAD.U32 R4, RZ, RZ, UR4 ;  /* 0x00000004ff047e24 */ /* 0x000fc8000f8e00ff */
[----:B------:R-:W-:-:S04]  /*1a90*/  IMAD R3, R3, 0x8, R4 ;  /* 0x0000000803037824 */ /* 0x000fc800078e0204 */
[----:B------:R0:W1:Y:S01]  /*1aa0*/  SYNCS.PHASECHK.TRANS64.TRYWAIT P1, [R3+URZ], R0 ;  /* 0x00000000030075a7 */ /* 0x000062000802017f */
[----:B------:R-:W-:Y:S05]  /*1ab0*/  @!P0 BRA `(.L_x_20) ;  /* 0x0000000000048947 */ /* 0x000fea0003800000 */
[----:B------:R-:W-:Y:S01]  /*1ac0*/  BPT.TRAP 0x1 ;  /* 0x000000040000795c */ /* 0x000fe20000300000 */
.L_x_20:
[----:B-1----:R-:W-:Y:S05]  /*1ad0*/  @P1 BRA `(.L_x_21) ;  /* 0x0000000000081947 */ /* 0x002fea0003800000 */
[----:B------:R-:W1:Y:S02]  /*1ae0*/  SYNCS.PHASECHK.TRANS64.TRYWAIT P1, [R3+URZ], R0 ;  /* 0x00000000030075a7 */ /* 0x000e64000802017f */
[----:B-1----:R-:W-:Y:S05]  /*1af0*/  @!P1 BRA `(.L_x_22) ;  /* 0x000000b800dc9947 */ /* 0x002fea0003800000 */
.L_x_21:
[----:B------:R-:W-:Y:S01]  /*1b00*/  UIMAD UR13, UR11, 0xc00, UR8 ;  /* 0x00000c000b0d78a4 */ /* 0x000fe2000f8e0208 */
[----:B------:R-:W-:Y:S01]  /*1b10*/  WARPGROUP.ARRIVE ;  /* 0x00000000000079c5 */ /* 0x000fe20000000000 */
[----:B------:R-:W-:Y:S01]  /*1b20*/  ULEA UR14, UR11, UR9, 0xa ;  /* 0x000000090b0e7291 */ /* 0x000fe2000f8e503f */
[----:B------:R-:W-:Y:S01]  /*1b30*/  UMOV UR5, 0x40000040 ;  /* 0x4000004000057882 */ /* 0x000fe20000000000 */
[----:B------:R-:W-:-:S03]  /*1b40*/  UMOV UR7, 0x40000040 ;  /* 0x4000004000077882 */ /* 0x000fc60000000000 */
[----:B------:R-:W-:Y:S02]  /*1b50*/  UMOV UR4, UR13 ;  /* 0x0000000d00047c82 */ /* 0x000fe40008000000 */
[----:B------:R-:W-:Y:S02]  /*1b60*/  UMOV UR6, UR14 ;  /* 0x0000000e00067c82 */ /* 0x000fe40008000000 */
        /* <DEDUP_REMOVED lines=64> */
[----:B------:R-:W-:Y:S01]  /*1f70*/  BPT.TRAP 0x1 ;  /* 0x000000040000795c */ /* 0x000fe20000300000 */
.L_x_23:
[----:B------:R-:W-:Y:S01]  /*1f80*/  UISETP.GT.U32.AND UP0, UPT, UR38, 0x1, UPT ;  /* 0x000000012600788c */ /* 0x000fe2000bf04070 */
[----:B01----:R-:W-:-:S04]  /*1f90*/  IMAD.U32 R3, RZ, RZ, UR10 ;  /* 0x0000000aff037e24 */ /* 0x003fc8000f8e00ff */
[----:B------:R-:W-:Y:S01]  /*1fa0*/  IMAD R0, R3, 0x8, R4 ;  /* 0x0000000803007824 */ /* 0x000fe200078e0204 */
[----:B------:R-:W-:-:S03]  /*1fb0*/  PLOP3.LUT P1, PT, PT, PT, UP0, 0x80, 0x0 ;  /* 0x000000000000781c */ /* 0x000fc60003f2f008 */
[----:B------:R-:W-:-:S05]  /*1fc0*/  VIADD R0, R0, 0x18 ;  /* 0x0000001800007836 */ /* 0x000fca0000000000 */
[----:B------:R-:W-:-:S04]  /*1fd0*/  PRMT R0, RZ, 0x654, R0 ;  /* 0x00000654ff007816 */ /* 0x000fc80000000000 */
[----:B------:R0:W-:Y:S01]  /*1fe0*/  SYNCS.ARRIVE.TRANS64.RED.A1T0 RZ, [R0+URZ], RZ ;  /* 0x000000ff00ff79a7 */ /* 0x0001e2000810043f */
[----:B------:R-:W-:Y:S05]  /*1ff0*/  @P1 BRA `(.L_x_24) ;  /* 0x0000000000041947 */ /* 0x000fea0003800000 */
[----:B------:R-:W-:Y:S01]  /*2000*/  BPT.TRAP 0x1 ;  /* 0x000000040000795c */ /* 0x000fe20000300000 */
.L_x_24:
[----:B------:R-:W-:Y:S02]  /*2010*/  UISETP.GT.AND UP2, UPT, UR12, 0x1, UPT ;  /* 0x000000010c00788c */ /* 0x000fe4000bf44270 */
[----:B------:R-:W-:Y:S02]  /*2020*/  UIADD3 UR11, UR11, 0x1, URZ ;  /* 0x000000010b0b7890 */ /* 0x000fe4000fffe03f */
[----:B------:R-:W-:Y:S02]  /*2030*/  UIADD3 UR10, UR10, 0x1, URZ ;  /* 0x000000010a0a7890 */ /* 0x000fe4000fffe03f */
[----:B------:R-:W-:Y:S01]  /*2040*/  PLOP3.LUT P1, PT, PT, PT, UP2, 0x80, 0x0 ;  /* 0x000000000000781c */ /* 0x000fe20003f2f028 */
[----:B------:R-:W-:Y:S02]  /*2050*/  UISETP.NE.AND UP0, UPT, UR11, 0x3, UPT ;  /* 0x000000030b00788c */ /* 0x000fe4000bf05270 */
[----:B------:R-:W-:Y:S02]  /*2060*/  UISETP.NE.AND UP1, UPT, UR10, 0x3, UPT ;  /* 0x000000030a00788c */ /* 0x000fe4000bf25270 */
[----:B------:R-:W-:-:S02]  /*2070*/  USEL UR4, URZ, 0x1, UP0 ;  /* 0x000000013f047887 */ /* 0x000fc40008000000 */
[----:B------:R-:W-:Y:S02]  /*2080*/  UIADD3 UR12, UR12, -0x1, URZ ;  /* 0xffffffff0c0c7890 */ /* 0x000fe4000fffe03f */
[----:B------:R-:W-:Y:S02]  /*2090*/  USEL UR11, UR11, URZ, UP0 ;  /* 0x0000003f0b0b7287 */ /* 0x000fe40008000000 */
[----:B------:R-:W-:Y:S01]  /*20a0*/  USEL UR10, UR10, URZ, UP1 ;  /* 0x0000003f0a0a7287 */ /* 0x000fe20008800000 */
[----:B------:R-:W-:Y:S01]  /*20b0*/  LOP3.LUT R5, R5, UR4, RZ, 0x3c, !PT ;  /* 0x0000000405057c12 */ /* 0x000fe2000f8e3cff */
[----:B------:R-:W-:Y:S10]  /*20c0*/  @P1 BRA `(.L_x_25) ;  /* 0xfffffff800501947 */ /* 0x000ff4000383ffff */
.L_x_18:
[----:B0-----:R-:W0:Y:S02]  /*20d0*/  LDC R0, c[0x0][0x28c] ;  /* 0x0000a300ff007b82 */ /* 0x001e240000000800 */
[----:B0-----:R-:W-:-:S13]  /*20e0*/  ISETP.GE.AND P1, PT, R0, 0x1, PT ;  /* 0x000000010000780c */ /* 0x001fda0003f26270 */
[----:B------:R-:W-:Y:S05]  /*20f0*/  @!P1 BRA `(.L_x_26) ;  /* 0x0000000000449947 */ /* 0x000fea0003800000 */
[----:B------:R-:W-:Y:S05]  /*2100*/  @!P0 BRA `(.L_x_27) ;  /* 0x0000000000048947 */ /* 0x000fea0003800000 */
[----:B------:R-:W-:Y:S01]  /*2110*/  BPT.TRAP 0x1 ;  /* 0x000000040000795c */ /* 0x000fe20000300000 */
.L_x_27:
[----:B------:R-:W-:-:S04]  /*2120*/  UISETP.LT.AND UP0, UPT, UR48, 0x1, UPT ;  /* 0x000000013000788c */ /* 0x000fc8000bf01270 */
[----:B------:R-:W-:Y:S02]  /*2130*/  USEL UR6, UR48, 0x1, UP0 ;  /* 0x0000000130067887 */ /* 0x000fe40008000000 */
[----:B------:R-:W-:Y:S02]  /*2140*/  UISETP.GT.U32.AND UP0, UPT, UR38, 0x1, UPT ;  /* 0x000000012600788c */ /* 0x000fe4000bf04070 */
[----:B------:R-:W-:-:S04]  /*2150*/  UIADD3 UR6, UR37, UR48, -UR6 ;  /* 0x0000003025067290 */ /* 0x000fc8000fffe806 */
[----:B------:R-:W-:Y:S01]  /*2160*/  UIMAD.WIDE.U32 UR4, UR6, -0x55555555, URZ ;  /* 0xaaaaaaab060478a5 */ /* 0x000fe2000f8e003f */
[----:B------:R-:W-:-:S03]  /*2170*/  PLOP3.LUT P0, PT, PT, PT, UP0, 0x80, 0x0 ;  /* 0x000000000000781c */ /* 0x000fc60003f0f008 */
[----:B------:R-:W-:-:S04]  /*2180*/  USHF.R.U32.HI UR4, URZ, 0x1, UR5 ;  /* 0x000000013f047899 */ /* 0x000fc80008011605 */
[----:B------:R-:W-:-:S06]  /*2190*/  UIMAD UR6, UR4, -0x3, UR6 ;  /* 0xfffffffd040678a4 */ /* 0x000fcc000f8e0206 */
[----:B------:R-:W-:-:S04]  /*21a0*/  IMAD.U32 R3, RZ, RZ, UR6 ;  /* 0x00000006ff037e24 */ /* 0x000fc8000f8e00ff */
[----:B------:R-:W-:-:S04]  /*21b0*/  IMAD R0, R3, 0x8, R4 ;  /* 0x0000000803007824 */ /* 0x000fc800078e0204 */
[----:B------:R-:W-:-:S05]  /*21c0*/  VIADD R0, R0, 0x18 ;  /* 0x0000001800007836 */ /* 0x000fca0000000000 */
[----:B------:R-:W-:-:S04]  /*21d0*/  PRMT R0, RZ, 0x654, R0 ;  /* 0x00000654ff007816 */ /* 0x000fc80000000000 */
[----:B------:R0:W-:Y:S01]  /*21e0*/  SYNCS.ARRIVE.TRANS64.RED.A1T0 RZ, [R0+URZ], RZ ;  /* 0x000000ff00ff79a7 */ /* 0x0001e2000810043f */
[----:B------:R-:W-:Y:S05]  /*21f0*/  @P0 BRA `(.L_x_26) ;  /* 0x0000000000040947 */ /* 0x000fea0003800000 */
[----:B------:R-:W-:Y:S01]  /*2200*/  BPT.TRAP 0x1 ;  /* 0x000000040000795c */ /* 0x000fe20000300000 */
.L_x_26:
[C---:B0-----:R-:W-:Y:S01]  /*2210*/  LOP3.LUT R0, R2.reuse, 0x3, RZ, 0xc0, !PT ;  /* 0x0000000302007812 */ /* 0x041fe200078ec0ff */
[----:B------:R-:W-:Y:S01]  /*2220*/  IMAD.MOV.U32 R3, RZ, RZ, -0x2 ;  /* 0xfffffffeff037424 */ /* 0x000fe200078e00ff */
[----:B------:R-:W-:Y:S01]  /*2230*/  ULDC UR6, c[0x0][0x288] ;  /* 0x0000a20000067ab9 */ /* 0x000fe20000000800 */
[----:B------:R-:W-:Y:S01]  /*2240*/  USHF.L.U32 UR40, UR40, 0x7, URZ ;  /* 0x0000000728287899 */ /* 0x000fe2000800063f */
[----:B------:R-:W-:Y:S01]  /*2250*/  LOP3.LUT R4, R2, 0x60, RZ, 0xc0, !PT ;  /* 0x0000006002047812 */ /* 0x000fe200078ec0ff */
[----:B------:R-:W-:Y:S01]  /*2260*/  IMAD R6, R0, R3, UR6 ;  /* 0x0000000600067e24 */ /* 0x000fe2000f8e0203 */
[--C-:B------:R-:W-:Y:S01]  /*2270*/  SHF.R.U32.HI R0, RZ, 0x7, R2.reuse ;  /* 0x00000007ff007819 */ /* 0x100fe20000011602 */
[----:B------:R-:W-:Y:S01]  /*2280*/  UIMAD.WIDE UR8, UR49, 0x180, URZ ;  /* 0x00000180310878a5 */ /* 0x000fe2000f8e023f */
[----:B------:R-:W-:Y:S01]  /*2290*/  SHF.R.U32.HI R3, RZ, 0x2, R2 ;  /* 0x00000002ff037819 */ /* 0x000fe20000011602 */
[----:B------:R-:W-:Y:S01]  /*22a0*/  UIMAD UR49, UR49, 0x180, URZ ;  /* 0x00000180313178a4 */ /* 0x000fe2000f8e023f */
[----:B------:R-:W-:Y:S01]  /*22b0*/  LOP3.LUT R0, R0, 0x1, RZ, 0xc0, !PT ;  /* 0x0000000100007812 */ /* 0x000fe200078ec0ff */
[----:B------:R-:W-:Y:S01]  /*22c0*/  IMAD.SHL.U32 R10, R2, 0x2, RZ ;  /* 0x00000002020a7824 */ /* 0x000fe200078e00ff */
[----:B------:R-:W-:Y:S01]  /*22d0*/  LOP3.LUT R3, R3, 0x7, RZ, 0xc0, !PT ;  /* 0x0000000703037812 */ /* 0x000fe200078ec0ff */
[----:B------:R-:W-:Y:S01]  /*22e0*/  IMAD.U32 R11, RZ, RZ, UR40 ;  /* 0x00000028ff0b7e24 */ /* 0x000fe2000f8e00ff */
[----:B------:R-:W-:Y:S01]  /*22f0*/  SHF.R.U32.HI R4, RZ, 0x1, R4 ;  /* 0x00000001ff047819 */ /* 0x000fe20000011604 */
[----:B------:R-:W-:Y:S01]  /*2300*/  UISETP.GE.AND UP0, UPT, UR40, UR6, UPT ;  /* 0x000000062800728c */ /* 0x000fe2000bf06270 */
[----:B------:R-:W-:Y:S01]  /*2310*/  IMAD.SHL.U32 R8, R0, 0x40, RZ ;  /* 0x0000004000087824 */ /* 0x000fe200078e00ff */
[----:B------:R-:W-:Y:S01]  /*2320*/  UIADD3 UR37, UR48, UR37, URZ ;  /* 0x0000002530257290 */ /* 0x000fe2000fffe03f */
[--C-:B------:R-:W-:Y:S01]  /*2330*/  IADD3 R5, RZ, -R4, -R3.reuse ;  /* 0x80000004ff057210 */ /* 0x100fe20007ffe803 */
[----:B------:R-:W-:Y:S01]  /*2340*/  ULDC UR11, c[0x0][0x284] ;  /* 0x0000a100000b7ab9 */ /* 0x000fe20000000800 */
[----:B------:R-:W-:Y:S01]  /*2350*/  USHF.R.S32.HI UR14, URZ, 0x1f, UR41 ;  /* 0x0000001f3f0e7899 */ /* 0x000fe20008011429 */
[----:B------:R-:W-:Y:S01]  /*2360*/  LOP3.LUT R10, R11, 0x6, R10, 0xf8, !PT ;  /* 0x000000060b0a7812 */ /* 0x000fe200078ef80a */
[----:B------:R-:W-:Y:S01]  /*2370*/  UISETP.GE.OR UP0, UPT, UR49, UR11, UP0 ;  /* 0x0000000b3100728c */ /* 0x000fe20008706670 */
[----:B------:R-:W-:Y:S01]  /*2380*/  LOP3.LUT R23, R8, 0x40, R3, 0xe2, !PT ;  /* 0x0000004008177812 */ /* 0x000fe200078ee203 */
[----:B------:R-:W-:Y:S01]  /*2390*/  ULDC.64 UR12, c[0x0][0x5d0] ;  /* 0x00017400000c7ab9 */ /* 0x000fe20000000a00 */
[----:B------:R-:W-:Y:S01]  /*23a0*/  UISETP.GT.U32.AND UP1, UPT, UR37, 0x2, UPT ;  /* 0x000000022500788c */ /* 0x000fe2000bf24070 */
[----:B------:R-:W-:Y:S01]  /*23b0*/  IMAD R3, R0, -0x40, R5 ;  /* 0xffffffc000037824 */ /* 0x000fe200078e0205 */
[----:B------:R-:W-:Y:S01]  /*23c0*/  UIMAD.WIDE.U32 UR4, UR37, -0x55555555, URZ ;  /* 0xaaaaaaab250478a5 */ /* 0x000fe2000f8e003f */
[----:B------:R-:W-:Y:S01]  /*23d0*/  SHF.R.S32.HI R11, RZ, 0x1f, R10 ;  /* 0x0000001fff0b7819 */ /* 0x000fe2000001140a */
[----:B------:R-:W-:-:S02]  /*23e0*/  UIMAD UR4, UR14, UR12, URZ ;  /* 0x0000000c0e0472a4 */ /* 0x000fc4000f8e023f */
[----:B------:R-:W-:Y:S01]  /*23f0*/  IMAD.U32 R5, RZ, RZ, UR12 ;  /* 0x0000000cff057e24 */ /* 0x000fe2000f8e00ff */
[----:B------:R-:W-:Y:S01]  /*2400*/  UISETP.LT.U32.AND UP1, UPT, UR48, 0x3, UP1 ;  /* 0x000000033000788c */ /* 0x000fe20008f21070 */
[----:B------:R-:W-:Y:S01]  /*2410*/  PLOP3.LUT P0, PT, PT, PT, UP0, 0x80, 0x0 ;  /* 0x000000000000781c */ /* 0x000fe20003f0f008 */
[----:B------:R-:W-:Y:S01]  /*2420*/  UISETP.GE.U32.AND UP2, UPT, UR48, 0x3, UPT ;  /* 0x000000033000788c */ /* 0x000fe2000bf46070 */
[----:B------:R-:W-:Y:S01]  /*2430*/  LOP3.LUT R23, R23, UR8, R4, 0xfe, !PT ;  /* 0x0000000817177c12 */ /* 0x000fe2000f8efe04 */
[----:B------:R-:W-:Y:S02]  /*2440*/  UIMAD UR6, UR41, UR13, UR4 ;  /* 0x0000000d290672a4 */ /* 0x000fe4000f8e0204 */
[----:B------:R-:W-:Y:S01]  /*2450*/  IMAD.WIDE.U32 R4, R5, UR41, R10 ;  /* 0x0000002905047c25 */ /* 0x000fe2000f8e000a */
[----:B------:R-:W-:Y:S01]  /*2460*/  ULDC.64 UR16, c[0x0][0x5c8] ;  /* 0x0001720000107ab9 */ /* 0x000fe20000000a00 */
[----:B------:R-:W-:Y:S02]  /*2470*/  USEL UR7, URZ, 0x1, !UP1 ;  /* 0x000000013f077887 */ /* 0x000fe4000c800000 */
[----:B------:R-:W-:Y:S01]  /*2480*/  UIMAD UR10, UR9, UR16, URZ ;  /* 0x00000010090a72a4 */ /* 0x000fe2000f8e023f */
[----:B------:R-:W-:Y:S01]  /*2490*/  IMAD.U32 R0, RZ, RZ, UR11 ;  /* 0x0000000bff007e24 */ /* 0x000fe2000f8e00ff */
[----:B------:R-:W-:Y:S01]  /*24a0*/  USHF.R.U32.HI UR4, URZ, 0x1, UR5 ;  /* 0x000000013f047899 */ /* 0x000fe20008011605 */
[----:B------:R-:W-:Y:S01]  /*24b0*/  IMAD.U32 R8, RZ, RZ, UR17 ;  /* 0x00000011ff087e24 */ /* 0x000fe2000f8e00ff */
[----:B------:R-:W-:Y:S01]  /*24c0*/  ULOP3.LUT UR36, UR36, UR7, URZ, 0x3c, !UPT ;  /* 0x0000000724247292 */ /* 0x000fe2000f8e3c3f */
[----:B------:R-:W-:Y:S01]  /*24d0*/  VIADD R5, R5, UR6 ;  /* 0x0000000605057c36 */ /* 0x000fe20008000000 */
[----:B------:R-:W-:Y:S01]  /*24e0*/  IADD3 R3, R0, -UR49, R3 ;  /* 0x8000003100037c10 */ /* 0x000fe2000fffe003 */
[----:B------:R-:W-:Y:S01]  /*24f0*/  UIMAD UR37, UR4, -0x3, UR37 ;  /* 0xfffffffd042578a4 */ /* 0x000fe2000f8e0225 */
[----:B------:R-:W-:Y:S01]  /*2500*/  VIADD R0, R6, -UR40 ;  /* 0x8000002806007c36 */ /* 0x000fe20008000000 */
[----:B------:R-:W-:Y:S01]  /*2510*/  @UP2 ULOP3.LUT UR36, UR36, 0x1, UR4, 0x78, !UPT ;  /* 0x0000000124242892 */ /* 0x000fe2000f8e7804 */
[----:B------:R-:W-:Y:S01]  /*2520*/  IMAD.WIDE.U32 R4, R23, UR16, R4 ;  /* 0x0000001017047c25 */ /* 0x000fe2000f8e0004 */
[----:B------:R-:W-:-:S03]  /*2530*/  UMOV UR49, 0xffffffff ;  /* 0xffffffff00317882 */ /* 0x000fc60000000000 */
[----:B------:R-:W-:Y:S01]  /*2540*/  IMAD R7, R23, R8, UR10 ;  /* 0x0000000a17077e24 */ /* 0x000fe2000f8e0208 */
[----:B------:R-:W-:Y:S06]  /*2550*/  @P0 BRA `(.L_x_28) ;  /* 0x0000009000b80947 */ /* 0x000fec0003800000 */
[----:B-----5:R-:W-:Y:S01]  /*2560*/  ISETP.NE.AND P0, PT, R18, RZ, PT ;  /* 0x000000ff1200720c */ /* 0x020fe20003f05270 */
[----:B------:R-:W-:Y:S01]  /*2570*/  BSSY B0, `(.L_x_28) ;  /* 0x000092c000007945 */ /* 0x000fe20003800000 */
[----:B------:R-:W-:-:S11]  /*2580*/  IMAD.IADD R20, R5, 0x1, R7 ;  /* 0x0000000105147824 */ /* 0x000fd600078e0207 */
[----:B------:R-:W-:Y:S05]  /*2590*/  @!P0 BRA `(.L_x_29) ;  /* 0x0000005c00788947 */ /* 0x000fea0003800000 */
[----:B------:R-:W0:Y:S01]  /*25a0*/  LDC.64 R14, c[0x0][0x5b0] ;  /* 0x00016c00ff0e7b82 */ /* 0x000e220000000a00 */
[----:B------:R-:W-:Y:S01]  /*25b0*/  ULDC.64 UR6, c[0x0][0x5b8] ;  /* 0x00016e0000067ab9 */ /* 0x000fe20000000a00 */
[----:B------:R-:W-:Y:S01]  /*25c0*/  ISETP.GE.AND P0, PT, R3, 0x1, PT ;  /* 0x000000010300780c */ /* 0x000fe20003f06270 */
[----:B------:R-:W-:Y:S02]  /*25d0*/  UIMAD UR4, UR14, UR6, URZ ;  /* 0x000000060e0472a4 */ /* 0x000fe4000f8e023f */
[----:B------:R-:W-:Y:S01]  /*25e0*/  IMAD.U32 R7, RZ, RZ, UR6 ;  /* 0x00000006ff077e24 */ /* 0x000fe2000f8e00ff */
[----:B------:R-:W-:Y:S01]  /*25f0*/  BSSY B1, `(.L_x_30) ;  /* 0x000000e000017945 */ /* 0x000fe20003800000 */
[----:B------:R-:W-:Y:S01]  /*2600*/  ISETP.LT.OR P2, PT, R0, 0x1, !P0 ;  /* 0x000000010000780c */ /* 0x000fe20004741670 */
[----:B------:R-:W-:Y:S01]  /*2610*/  UIMAD UR4, UR41, UR7, UR4 ;  /* 0x00000007290472a4 */ /* 0x000fe2000f8e0204 */
[----:B------:R-:W1:Y:S01]  /*2620*/  LDC.64 R12, c[0x0][0x5a8] ;  /* 0x00016a00ff0c7b82 */ /* 0x000e620000000a00 */
[----:B------:R-:W-:-:S04]  /*2630*/  IMAD.WIDE.U32 R10, R7, UR41, R10 ;  /* 0x00000029070a7c25 */ /* 0x000fc8000f8e000a */
[----:B------:R-:W-:Y:S02]  /*2640*/  VIADD R9, R11, UR4 ;  /* 0x000000040b097c36 */ /* 0x000fe40008000000 */
[----:B------:R-:W-:Y:S02]  /*2650*/  IMAD.MOV.U32 R8, RZ, RZ, R10 ;  /* 0x000000ffff087224 */ /* 0x000fe400078e000a */
[----:B0-----:R-:W-:Y:S02]  /*2660*/  IMAD R216, R14, UR9, RZ ;  /* 0x000000090ed87c24 */ /* 0x001fe4000f8e02ff */
[----:B------:R-:W-:-:S04]  /*2670*/  IMAD.WIDE.U32 R6, R23, R14, R8 ;  /* 0x0000000e17067225 */ /* 0x000fc800078e0008 */
[----:B------:R-:W-:Y:S01]  /*2680*/  IMAD R216, R23, R15, R216 ;  /* 0x0000000f17d87224 */ /* 0x000fe200078e02d8 */
[----:B-1----:R-:W-:-:S04]  /*2690*/  IADD3 R6, P1, R6, R12, RZ ;  /* 0x0000000c06067210 */ /* 0x002fc80007f3e0ff */
[----:B------:R-:W-:Y:S01]  /*26a0*/  IADD3.X R7, R13, R7, R216, P1, !PT ;  /* 0x000000070d077210 */ /* 0x000fe20000ffe4d8 */
[----:B------:R-:W-:Y:S08]  /*26b0*/  @P2 BRA `(.L_x_31) ;  /* 0x0000000000042947 */ /* 0x000ff00003800000 */
[----:B------:R0:W5:Y:S02]  /*26c0*/  LDG.E.U8 R22, desc[UR50][R6.64] ;  /* 0x0000003206167981 */ /* 0x000164000c1e1100 */
.L_x_31:
[----:B------:R-:W-:Y:S05]  /*26d0*/  BSYNC B1 ;  /* 0x0000000000017941 */ /* 0x000fea0003800000 */
.L_x_30:
[----:B-----5:R-:W-:Y:S01]  /*26e0*/  LOP3.LUT R5, R22, 0xffff, RZ, 0xc0, !PT ;  /* 0x0000ffff16057812 */ /* 0x020fe200078ec0ff */
[----:B------:R-:W-:Y:S01]  /*26f0*/  ULDC.64 UR4, c[0x0][0x5c0] ;  /* 0x0001700000047ab9 */ /* 0x000fe20000000a00 */
[----:B------:R-:W-:Y:S01]  /*2700*/  ISETP.LT.OR P3, PT, R0, 0x2, !P0 ;  /* 0x000000020000780c */ /* 0x000fe20004761670 */
[----:B------:R-:W-:Y:S01]  /*2710*/  BSSY B1, `(.L_x_32) ;  /* 0x000000b000017945 */ /* 0x000fe20003800000 */
[----:B------:R-:W-:Y:S02]  /*2720*/  PRMT R5, R5, 0x8880, RZ ;  /* 0x0000888005057816 */ /* 0x000fe400000000ff */
[----:B------:R-:W-:-:S03]  /*2730*/  IADD3 R4, P1, R4, UR4, RZ ;  /* 0x0000000404047c10 */ /* 0x000fc6000ff3e0ff */
[----:B------:R-:W-:Y:S01]  /*2740*/  IMAD R218, R5, R18, RZ ;  /* 0x0000001205da7224 */ /* 0x000fe200078e02ff */
[----:B------:R-:W-:-:S03]  /*2750*/  IADD3.X R5, R20, UR5, RZ, P1, !PT ;  /* 0x0000000514057c10 */ /* 0x000fc60008ffe4ff */
[----:B------:R-:W-:-:S05]  /*2760*/  @!P2 IMAD R21, R152, R19, R218 ;  /* 0x000000139815a224 */ /* 0x000fca00078e02da */
[----:B------:R1:W-:Y:S01]  /*2770*/  @!P2 STG.E.U8 desc[UR50][R4.64], R21 ;  /* 0x000000150400a986 */ /* 0x0003e2000c101132 */
[----:B------:R-:W-:Y:S05]  /*2780*/  @P3 BRA `(.L_x_33) ;  /* 0x00000000000c3947 */ /* 0x000fea0003800000 */
[----:B------:R-:W1:Y:S02]  /*2790*/  LDG.E.U8 R22, desc[UR50][R6.64+0x1] ;  /* 0x0000013206167981 */ /* 0x000e64000c1e1100 */
[----:B-1----:R-:W-:-:S05]  /*27a0*/  PRMT R21, R22, 0x8880, RZ ;  /* 0x0000888016157816 */ /* 0x002fca00000000ff */
[----:B------:R-:W-:-:S07]  /*27b0*/  IMAD R218, R21, R18, RZ ;  /* 0x0000001215da7224 */ /* 0x000fce00078e02ff */
.L_x_33:
[----:B------:R-:W-:Y:S05]  /*27c0*/  BSYNC B1 ;  /* 0x0000000000017941 */ /* 0x000fea0003800000 */
.L_x_32:
[----:B------:R-:W-:Y:S01]  /*27d0*/  ISETP.GE.AND P1, PT, R3, 0x9, PT ;  /* 0x000000090300780c */ /* 0x000fe20003f26270 */
[C---:B------:R-:W-:Y:S01]  /*27e0*/  IMAD.SHL.U32 R20, R14.reuse, 0x8, RZ ;  /* 0x000000080e147824 */ /* 0x040fe200078e00ff */
[----:B-1----:R-:W-:Y:S01]  /*27f0*/  SHF.L.U64.HI R21, R14, 0x3, R15 ;  /* 0x000000030e157819 */ /* 0x002fe2000001020f */
[----:B------:R-:W-:Y:S01]  /*2800*/  @!P3 IMAD R219, R153, R19, R218 ;  /* 0x0000001399dbb224 */ /* 0x000fe200078e02da */
[----:B------:R-:W-:Y:S01]  /*2810*/  ISETP.LT.OR P5, PT, R0, 0x1, !P1 ;  /* 0x000000010000780c */ /* 0x000fe20004fa1670 */
[----:B------:R-:W-:Y:S01]  /*2820*/  BSSY B1, `(.L_x_34) ;  /* 0x000000b000017945 */ /* 0x000fe20003800000 */
[----:B------:R-:W-:Y:S02]  /*2830*/  IMAD.WIDE.U32 R152, R23, R14, R20 ;  /* 0x0000000e17987225 */ /* 0x000fe400078e0014 */
[----:B------:R1:W-:Y:S02]  /*2840*/  @!P3 STG.E.U8 desc[UR50][R4.64+0x1], R219 ;  /* 0x000001db0400b986 */ /* 0x0003e4000c101132 */
[----:B------:R-:W-:Y:S01]  /*2850*/  IMAD.IADD R153, R216, 0x1, R153 ;  /* 0x00000001d8997824 */ /* 0x000fe200078e0299 */
[----:B------:R-:W-:-:S02]  /*2860*/  IADD3 R152, P2, P3, R10, R12, R152 ;  /* 0x0000000c0a987210 */ /* 0x000fc40007b5e098 */
[----:B------:R-:W-:Y:S02]  /*2870*/  IADD3 R216, P4, R4, UR45, RZ ;  /* 0x0000002d04d87c10 */ /* 0x000fe4000ff9e0ff */
[----:B------:R-:W-:Y:S02]  /*2880*/  IADD3.X R153, R9, R13, R153, P2, P3 ;  /* 0x0000000d09997210 */ /* 0x000fe400017e6499 */
[----:B------:R-:W-:Y:S09]  /*2890*/  @P5 BRA `(.L_x_35) ;  /* 0x00000000000c5947 */ /* 0x000ff20003800000 */
[----:B------:R-:W1:Y:S02]  /*28a0*/  LDG.E.U8 R22, desc[UR50][R152.64] ;  /* 0x0000003298167981 */ /* 0x000e64000c1e1100 */
[----:B-1----:R-:W-:-:S05]  /*28b0*/  PRMT R219, R22, 0x8880, RZ ;  /* 0x0000888016db7816 */ /* 0x002fca00000000ff */
[----:B------:R-:W-:-:S07]  /*28c0*/  IMAD R218, R219, R18, RZ ;  /* 0x00000012dbda7224 */ /* 0x000fce00078e02ff */
.L_x_35:
[----:B------:R-:W-:Y:S05]  /*28d0*/  BSYNC B1 ;  /* 0x0000000000017941 */ /* 0x000fea0003800000 */
.L_x_34:
[----:B------:R-:W-:Y:S01]  /*28e0*/  ISETP.LT.OR P3, PT, R0, 0x2, !P1 ;  /* 0x000000020000780c */ /* 0x000fe20004f61670 */
[----:B-1----:R-:W-:Y:S01]  /*28f0*/  @!P5 IMAD R219, R154, R19, R218 ;  /* 0x000000139adbd224 */ /* 0x002fe200078e02da */
[----:B------:R-:W-:Y:S01]  /*2900*/  IADD3.X R217, R5, UR44, RZ, P4, !PT ;  /* 0x0000002c05d97c10 */ /* 0x000fe2000a7fe4ff */
[----:B------:R-:W-:Y:S01]  /*2910*/  BSSY B1, `(.L_x_36) ;  /* 0x000000a000017945 */ /* 0x000fe20003800000 */
[C---:B------:R-:W-:Y:S02]  /*2920*/  ISETP.LT.OR P4, PT, R0.reuse, 0x9, !P0 ;  /* 0x000000090000780c */ /* 0x040fe40004781670 */
[C---:B------:R-:W-:Y:S01]  /*2930*/  ISETP.LT.OR P6, PT, R0.reuse, 0x9, !P1 ;  /* 0x000000090000780c */ /* 0x040fe20004fc1670 */
[----:B------:R1:W-:Y:S01]  /*2940*/  @!P5 STG.E.U8 desc[UR50][R216.64], R219 ;  /* 0x000000dbd800d986 */ /* 0x0003e2000c101132 */
[C---:B------:R-:W-:Y:S02]  /*2950*/  ISETP.LT.OR P5, PT, R0.reuse, 0xa, !P0 ;  /* 0x0000000a0000780c */ /* 0x040fe400047a1670 */
[----:B------:R-:W-:-:S03]  /*2960*/  ISETP.LT.OR P2, PT, R0, 0xa, !P1 ;  /* 0x0000000a0000780c */ /* 0x000fc60004f41670 */
[----:B------:R-:W-:Y:S10]  /*2970*/  @P3 BRA `(.L_x_37) ;  /* 0x00000000000c3947 */ /* 0x000ff40003800000 */
[----:B------:R-:W1:Y:S02]  /*2980*/  LDG.E.U8 R22, desc[UR50][R152.64+0x1] ;  /* 0x0000013298167981 */ /* 0x000e64000c1e1100 */
[----:B-1----:R-:W-:-:S05]  /*2990*/  PRMT R219, R22, 0x8880, RZ ;  /* 0x0000888016db7816 */ /* 0x002fca00000000ff */
[----:B------:R-:W-:-:S07]  /*29a0*/  IMAD R218, R219, R18, RZ ;  /* 0x00000012dbda7224 */ /* 0x000fce00078e02ff */
.L_x_37:
[----:B------:R-:W-:Y:S05]  /*29b0*/  BSYNC B1 ;  /* 0x0000000000017941 */ /* 0x000fea0003800000 */
.L_x_36:
[----:B-1----:R-:W-:Y:S01]  /*29c0*/  @!P3 IMAD R219, R155, R19, R218 ;  /* 0x000000139bdbb224 */ /* 0x002fe200078e02da */
[----:B------:R-:W-:Y:S01]  /*29d0*/  BSSY B1, `(.L_x_38) ;  /* 0x0000008000017945 */ /* 0x000fe20003800000 */
[----:B------:R-:W-:Y:S02]  /*29e0*/  IMAD.MOV.U32 R154, RZ, RZ, R216 ;  /* 0x000000ffff9a7224 */ /* 0x000fe400078e00d8 */
[----:B------:R-:W-:-:S05]  /*29f0*/  IMAD.MOV.U32 R155, RZ, RZ, R217 ;  /* 0x000000ffff9b7224 */ /* 0x000fca00078e00d9 */
[----:B------:R1:W-:Y:S01]  /*2a00*/  @!P3 STG.E.U8 desc[UR50][R154.64+0x1], R219 ;  /* 0x000001db9a00b986 */ /* 0x0003e2000c101132 */
[----:B------:R-:W-:Y:S05]  /*2a10*/  @P4 BRA `(.L_x_39) ;  /* 0x00000000000c4947 */ /* 0x000fea0003800000 */
[----:B------:R-:W1:Y:S02]  /*2a20*/  LDG.E.U8 R22, desc[UR50][R6.64+0x8] ;  /* 0x0000083206167981 */ /* 0x000e64000c1e1100 */
[----:B-1----:R-:W-:-:S05]  /*2a30*/  PRMT R219, R22, 0x8880, RZ ;  /* 0x0000888016db7816 */ /* 0x002fca00000000ff */
[----:B------:R-:W-:-:S07]  /*2a40*/  IMAD R218, R219, R18, RZ ;  /* 0x00000012dbda7224 */ /* 0x000fce00078e02ff */
.L_x_39:
[----:B------:R-:W-:Y:S05]  /*2a50*/  BSYNC B1 ;  /* 0x0000000000017941 */ /* 0x000fea0003800000 */
.L_x_38:
[----:B-1----:R-:W-:Y:S01]  /*2a60*/  @!P4 IMAD R219, R156, R19, R218 ;  /* 0x000000139cdbc224 */ /* 0x002fe200078e02da */
[----:B------:R-:W-:Y:S04]  /*2a70*/  BSSY B1, `(.L_x_40) ;  /* 0x0000006000017945 */ /* 0x000fe80003800000 */
[----:B------:R1:W-:Y:S01]  /*2a80*/  @!P4 STG.E.U8 desc[UR50][R4.64+0x8], R219 ;  /* 0x000008db0400c986 */ /* 0x0003e2000c101132 */
[----:B------:R-:W-:Y:S05]  /*2a90*/  @P5 BRA `(.L_x_41) ;  /* 0x00000000000c5947 */ /* 0x000fea0003800000 */
[----:B------:R-:W1:Y:S02]  /*2aa0*/  LDG.E.U8 R22, desc[UR50][R6.64+0x9] ;  /* 0x0000093206167981 */ /* 0x000e64000c1e1100 */
[----:B-1----:R-:W-:-:S05]  /*2ab0*/  PRMT R219, R22, 0x8880, RZ ;  /* 0x0000888016db7816 */ /* 0x002fca00000000ff */
[----:B------:R-:W-:-:S07]  /*2ac0*/  IMAD R218, R219, R18, RZ ;  /* 0x00000012dbda7224 */ /* 0x000fce00078e02ff */
.L_x_41:
[----:B------:R-:W-:Y:S05]  /*2ad0*/  BSYNC B1 ;  /* 0x0000000000017941 */ /* 0x000fea0003800000 */
.L_x_40:
[----:B------:R-:W-:Y:S01]  /*2ae0*/  @!P5 IMAD R157, R157, R19, R218 ;  /* 0x000000139d9dd224 */ /* 0x000fe200078e02da */
[----:B------:R-:W-:Y:S04]  /*2af0*/  BSSY B1, `(.L_x_42) ;  /* 0x0000006000017945 */ /* 0x000fe80003800000 */
[----:B------:R2:W-:Y:S01]  /*2b00*/  @!P5 STG.E.U8 desc[UR50][R4.64+0x9], R157 ;  /* 0x0000099d0400d986 */ /* 0x0005e2000c101132 */
[----:B------:R-:W-:Y:S05]  /*2b10*/  @P6 BRA `(.L_x_43) ;  /* 0x00000000000c6947 */ /* 0x000fea0003800000 */
[----:B------:R-:W2:Y:S02]  /*2b20*/  LDG.E.U8 R22, desc[UR50][R152.64+0x8] ;  /* 0x0000083298167981 */ /* 0x000ea4000c1e1100 */
[----:B--2---:R-:W-:-:S05]  /*2b30*/  PRMT R157, R22, 0x8880, RZ ;  /* 0x00008880169d7816 */ /* 0x004fca00000000ff */
[----:B------:R-:W-:-:S07]  /*2b40*/  IMAD R218, R157, R18, RZ ;  /* 0x000000129dda7224 */ /* 0x000fce00078e02ff */
.L_x_43:
[----:B------:R-:W-:Y:S05]  /*2b50*/  BSYNC B1 ;  /* 0x0000000000017941 */ /* 0x000fea0003800000 */
.L_x_42:
[----:B------:R-:W-:-:S05]  /*2b60*/  @!P6 IMAD R11, R158, R19, R218 ;  /* 0x000000139e0be224 */ /* 0x000fca00078e02da */
[----:B------:R3:W-:Y:S04]  /*2b70*/  @!P6 STG.E.U8 desc[UR50][R154.64+0x8], R11 ;  /* 0x0000080b9a00e986 */ /* 0x0007e8000c101132 */
[----:B------:R-:W2:Y:S01]  /*2b80*/  @!P2 LDG.E.U8 R22, desc[UR50][R152.64+0x9] ;  /* 0x000009329816a981 */ /* 0x000ea2000c1e1100 */
[----:B------:R-:W-:Y:S02]  /*2b90*/  ISETP.LT.OR P3, PT, R0, 0x11, !P0 ;  /* 0x000000110000780c */ /* 0x000fe40004761670 */
[----:B--2---:R-:W-:-:S05]  /*2ba0*/  @!P2 PRMT R157, R22, 0x8880, RZ ;  /* 0x00008880169da816 */ /* 0x004fca00000000ff */
[----:B------:R-:W-:-:S04]  /*2bb0*/  @!P2 IMAD R218, R157, R18, RZ ;  /* 0x000000129ddaa224 */ /* 0x000fc800078e02ff */
[----:B------:R-:W-:-:S05]  /*2bc0*/  @!P2 IMAD R159, R159, R19, R218 ;  /* 0x000000139f9fa224 */ /* 0x000fca00078e02da */
[----:B------:R-:W-:Y:S04]  /*2bd0*/  @!P2 STG.E.U8 desc[UR50][R154.64+0x9], R159 ;  /* 0x0000099f9a00a986 */ /* 0x000fe8000c101132 */
[----:B------:R-:W2:Y:S01]  /*2be0*/  @!P3 LDG.E.U8 R22, desc[UR50][R6.64+0x10] ;  /* 0x000010320616b981 */ /* 0x000ea2000c1e1100 */
[----:B------:R-:W-:Y:S02]  /*2bf0*/  ISETP.LT.OR P2, PT, R0, 0x12, !P0 ;  /* 0x000000120000780c */ /* 0x000fe40004741670 */
[----:B--2---:R-:W-:-:S05]  /*2c00*/  @!P3 PRMT R157, R22, 0x8880, RZ ;  /* 0x00008880169db816 */ /* 0x004fca00000000ff */
[----:B------:R-:W-:-:S04]  /*2c10*/  @!P3 IMAD R218, R157, R18, RZ ;  /* 0x000000129ddab224 */ /* 0x000fc800078e02ff */
[----:B---3--:R-:W-:-:S05]  /*2c20*/  @!P3 IMAD R11, R160, R19, R218 ;  /* 0x00000013a00bb224 */ /* 0x008fca00078e02da */
[----:B------:R2:W-:Y:S04]  /*2c30*/  @!P3 STG.E.U8 desc[UR50][R4.64+0x10], R11 ;  /* 0x0000100b0400b986 */ /* 0x0005e8000c101132 */
[----:B------:R-:W3:Y:S01]  /*2c40*/  @!P2 LDG.E.U8 R22, desc[UR50][R6.64+0x11] ;  /* 0x000011320616a981 */ /* 0x000ee2000c1e1100 */
[----:B------:R-:W-:Y:S02]  /*2c50*/  ISETP.LT.OR P3, PT, R0, 0x11, !P1 ;  /* 0x000000110000780c */ /* 0x000fe40004f61670 */
[----:B---3--:R-:W-:-:S05]  /*2c60*/  @!P2 PRMT R157, R22, 0x8880, RZ ;  /* 0x00008880169da816 */ /* 0x008fca00000000ff */
[----:B------:R-:W-:-:S04]  /*2c70*/  @!P2 IMAD R218, R157, R18, RZ ;  /* 0x000000129ddaa224 */ /* 0x000fc800078e02ff */
[----:B------:R-:W-:-:S05]  /*2c80*/  @!P2 IMAD R161, R161, R19, R218 ;  /* 0x00000013a1a1a224 */ /* 0x000fca00078e02da */
[----:B------:R-:W-:Y:S04]  /*2c90*/  @!P2 STG.E.U8 desc[UR50][R4.64+0x11], R161 ;  /* 0x000011a10400a986 */ /* 0x000fe8000c101132 */
[----:B------:R-:W3:Y:S01]  /*2ca0*/  @!P3 LDG.E.U8 R22, desc[UR50][R152.64+0x10] ;  /* 0x000010329816b981 */ /* 0x000ee2000c1e1100 */
[----:B------:R-:W-:Y:S02]  /*2cb0*/  ISETP.LT.OR P2, PT, R0, 0x12, !P1 ;  /* 0x000000120000780c */ /* 0x000fe40004f41670 */
[----:B---3--:R-:W-:-:S05]  /*2cc0*/  @!P3 PRMT R156, R22, 0x8880, RZ ;  /* 0x00008880169cb816 */ /* 0x008fca00000000ff */
[----:B--2---:R-:W-:-:S04]  /*2cd0*/  @!P3 IMAD.MOV.U32 R11, RZ, RZ, R156 ;  /* 0x000000ffff0bb224 */ /* 0x004fc800078e009c */
[----:B------:R-:W-:-:S04]  /*2ce0*/  @!P3 IMAD R218, R11, R18, RZ ;  /* 0x000000120bdab224 */ /* 0x000fc800078e02ff */
[----:B------:R-:W-:-:S05]  /*2cf0*/  @!P3 IMAD R11, R162, R19, R218 ;  /* 0x00000013a20bb224 */ /* 0x000fca00078e02da */
        /* <DEDUP_REMOVED lines=10> */
[----:B------:R-:W-:-:S04]  /*2da0*/  @!P3 IMAD R218, R157, R18, RZ ;  /* 0x000000129ddab224 */ /* 0x000fc800078e02ff */
[----:B--2---:R-:W-:-:S05]  /*2db0*/  @!P3 IMAD R11, R164, R19, R218 ;  /* 0x00000013a40bb224 */ /* 0x004fca00078e02da */
        /* <DEDUP_REMOVED lines=315> */
[----:B------:R-:W-:-:S05]  /*4170*/  IADD3 R161, P0, R23, 0x80, RZ ;  /* 0x0000008017a17810 */ /* 0x000fca0007f1e0ff */
[----:B0-----:R-:W-:Y:S01]  /*4180*/  IMAD.X R7, RZ, RZ, UR9, P0 ;  /* 0x00000009ff077e24 */ /* 0x001fe200080e06ff */
[----:B------:R-:W-:-:S03]  /*4190*/  ISETP.GE.AND P0, PT, R3, 0x81, PT ;  /* 0x000000810300780c */ /* 0x000fc60003f06270 */
[-C--:B------:R-:W-:Y:S01]  /*41a0*/  IMAD R156, R7, R14.reuse, RZ ;  /* 0x0000000e079c7224 */ /* 0x080fe200078e02ff */
[----:B------:R-:W-:Y:S01]  /*41b0*/  ISETP.LT.OR P3, PT, R0, 0x1, !P0 ;  /* 0x000000010000780c */ /* 0x000fe20004761670 */
[----:B------:R-:W-:-:S04]  /*41c0*/  IMAD.WIDE.U32 R6, R161, R14, R8 ;  /* 0x0000000ea1067225 */ /* 0x000fc800078e0008 */
[----:B------:R-:W-:Y:S01]  /*41d0*/  IMAD R159, R161, R15, R156 ;  /* 0x0000000fa19f7224 */ /* 0x000fe200078e029c */
[----:B------:R-:W-:-:S04]  /*41e0*/  IADD3 R6, P2, R6, R12, RZ ;  /* 0x0000000c06067210 */ /* 0x000fc80007f5e0ff */
[----:B------:R-:W-:Y:S02]  /*41f0*/  IADD3.X R7, R13, R7, R159, P2, !PT ;  /* 0x000000070d077210 */ /* 0x000fe400017fe49f */
[----:B---3--:R-:W-:-:S05]  /*4200*/  @!P1 PRMT R157, R22, 0x8880, RZ ;  /* 0x00008880169d9816 */ /* 0x008fca00000000ff */
[----:B------:R-:W-:-:S04]  /*4210*/  @!P1 IMAD R218, R157, R18, RZ ;  /* 0x000000129dda9224 */ /* 0x000fc800078e02ff */
[----:B------:R-:W-:-:S05]  /*4220*/  @!P1 IMAD R215, R215, R19, R218 ;  /* 0x00000013d7d79224 */ /* 0x000fca00078e02da */
[----:B------:R0:W-:Y:S04]  /*4230*/  @!P1 STG.E.U8 desc[UR50][R154.64+0x79], R215 ;  /* 0x000079d79a009986 */ /* 0x0001e8000c101132 */
[----:B------:R-:W2:Y:S01]  /*4240*/  @!P3 LDG.E.U8 R22, desc[UR50][R6.64] ;  /* 0x000000320616b981 */ /* 0x000ea2000c1e1100 */
[----:B------:R-:W-:Y:S02]  /*4250*/  ISETP.LT.OR P2, PT, R0, 0x2, !P0 ;  /* 0x000000020000780c */ /* 0x000fe40004741670 */
[----:B------:R-:W-:-:S04]  /*4260*/  @!P3 IADD3 R156, P1, R4, UR43, RZ ;  /* 0x0000002b049cbc10 */ /* 0x000fc8000ff3e0ff */
[----:B------:R-:W-:Y:S02]  /*4270*/  @!P3 IADD3.X R157, R5, UR42, RZ, P1, !PT ;  /* 0x0000002a059dbc10 */ /* 0x000fe40008ffe4ff */
[----:B--2---:R-:W-:-:S05]  /*4280*/  @!P3 PRMT R11, R22, 0x8880, RZ ;  /* 0x00008880160bb816 */ /* 0x004fca00000000ff */
[----:B------:R-:W-:-:S04]  /*4290*/  @!P3 IMAD R218, R11, R18, RZ ;  /* 0x000000120bdab224 */ /* 0x000fc800078e02ff */
[----:B------:R-:W-:-:S05]  /*42a0*/  @!P3 IMAD R11, R88, R19, R218 ;  /* 0x00000013580bb224 */ /* 0x000fca00078e02da */
[----:B------:R2:W-:Y:S04]  /*42b0*/  @!P3 STG.E.U8 desc[UR50][R156.64], R11 ;  /* 0x0000000b9c00b986 */ /* 0x0005e8000c101132 */
[----:B------:R-:W3:Y:S01]  /*42c0*/  @!P2 LDG.E.U8 R22, desc[UR50][R6.64+0x1] ;  /* 0x000001320616a981 */ /* 0x000ee2000c1e1100 */
[----:B------:R-:W-:Y:S01]  /*42d0*/  ISETP.GE.AND P1, PT, R3, 0x89, PT ;  /* 0x000000890300780c */ /* 0x000fe20003f26270 */
[----:B------:R-:W-:Y:S01]  /*42e0*/  IMAD.WIDE.U32 R152, R161, R14, R20 ;  /* 0x0000000ea1987225 */ /* 0x000fe200078e0014 */
[----:B0-----:R-:W-:Y:S02]  /*42f0*/  @!P2 IADD3 R154, P6, R4, UR43, RZ ;  /* 0x0000002b049aac10 */ /* 0x001fe4000ffde0ff */
[----:B------:R-:W-:Y:S01]  /*4300*/  ISETP.LT.OR P3, PT, R0, 0x1, !P1 ;  /* 0x000000010000780c */ /* 0x000fe20004f61670 */
[----:B------:R-:W-:Y:S01]  /*4310*/  IMAD.IADD R88, R159, 0x1, R153 ;  /* 0x000000019f587824 */ /* 0x000fe200078e0299 */
[----:B------:R-:W-:-:S04]  /*4320*/  IADD3 R152, P4, P5, R10, R12, R152 ;  /* 0x0000000c0a987210 */ /* 0x000fc80007d9e098 */
[----:B------:R-:W-:Y:S02]  /*4330*/  IADD3.X R153, R9, R13, R88, P4, P5 ;  /* 0x0000000d09997210 */ /* 0x000fe400027ea458 */
[----:B---3--:R-:W-:-:S05]  /*4340*/  @!P2 PRMT R155, R22, 0x8880, RZ ;  /* 0x00008880169ba816 */ /* 0x008fca00000000ff */
[----:B------:R-:W-:Y:S01]  /*4350*/  @!P2 IMAD R218, R155, R18, RZ ;  /* 0x000000129bdaa224 */ /* 0x000fe200078e02ff */
[----:B------:R-:W-:-:S03]  /*4360*/  @!P2 IADD3.X R155, R5, UR42, RZ, P6, !PT ;  /* 0x0000002a059bac10 */ /* 0x000fc6000b7fe4ff */
[----:B--2---:R-:W-:-:S05]  /*4370*/  @!P2 IMAD R11, R89, R19, R218 ;  /* 0x00000013590ba224 */ /* 0x004fca00078e02da */
[----:B------:R0:W-:Y:S04]  /*4380*/  @!P2 STG.E.U8 desc[UR50][R154.64+0x1], R11 ;  /* 0x0000010b9a00a986 */ /* 0x0001e8000c101132 */
[----:B------:R-:W2:Y:S01]  /*4390*/  @!P3 LDG.E.U8 R22, desc[UR50][R152.64] ;  /* 0x000000329816b981 */ /* 0x000ea2000c1e1100 */
[----:B------:R-:W-:Y:S02]  /*43a0*/  ISETP.LT.OR P4, PT, R0, 0x2, !P1 ;  /* 0x000000020000780c */ /* 0x000fe40004f81670 */
[----:B------:R-:W-:Y:S02]  /*43b0*/  @!P3 IADD3 R88, P2, R216, UR43, RZ ;  /* 0x0000002bd858bc10 */ /* 0x000fe4000ff5e0ff */
[----:B--2---:R-:W-:-:S05]  /*43c0*/  @!P3 PRMT R89, R22, 0x8880, RZ ;  /* 0x000088801659b816 */ /* 0x004fca00000000ff */
[----:B------:R-:W-:Y:S01]  /*43d0*/  @!P3 IMAD R218, R89, R18, RZ ;  /* 0x0000001259dab224 */ /* 0x000fe200078e02ff */
[----:B------:R-:W-:-:S03]  /*43e0*/  @!P3 IADD3.X R89, R217, UR42, RZ, P2, !PT ;  /* 0x0000002ad959bc10 */ /* 0x000fc600097fe4ff */
[----:B------:R-:W-:-:S05]  /*43f0*/  @!P3 IMAD R157, R90, R19, R218 ;  /* 0x000000135a9db224 */ /* 0x000fca00078e02da */
[----:B------:R2:W-:Y:S04]  /*4400*/  @!P3 STG.E.U8 desc[UR50][R88.64], R157 ;  /* 0x0000009d5800b986 */ /* 0x0005e8000c101132 */
[----:B------:R-:W3:Y:S01]  /*4410*/  @!P4 LDG.E.U8 R22, desc[UR50][R152.64+0x1] ;  /* 0x000001329816c981 */ /* 0x000ee2000c1e1100 */
[----:B------:R-:W-:Y:S02]  /*4420*/  ISETP.LT.OR P3, PT, R0, 0x9, !P0 ;  /* 0x000000090000780c */ /* 0x000fe40004761670 */
[----:B0-----:R-:W-:-:S04]  /*4430*/  @!P4 IADD3 R154, P2, R216, UR43, RZ ;  /* 0x0000002bd89acc10 */ /* 0x001fc8000ff5e0ff */
[----:B------:R-:W-:Y:S02]  /*4440*/  @!P4 IADD3.X R155, R217, UR42, RZ, P2, !PT ;  /* 0x0000002ad99bcc10 */ /* 0x000fe400097fe4ff */
[----:B---3--:R-:W-:-:S05]  /*4450*/  @!P4 PRMT R11, R22, 0x8880, RZ ;  /* 0x00008880160bc816 */ /* 0x008fca00000000ff */
[----:B------:R-:W-:-:S04]  /*4460*/  @!P4 IMAD R218, R11, R18, RZ ;  /* 0x000000120bdac224 */ /* 0x000fc800078e02ff */
[----:B------:R-:W-:-:S05]  /*4470*/  @!P4 IMAD R91, R91, R19, R218 ;  /* 0x000000135b5bc224 */ /* 0x000fca00078e02da */
[----:B------:R0:W-:Y:S04]  /*4480*/  @!P4 STG.E.U8 desc[UR50][R154.64+0x1], R91 ;  /* 0x0000015b9a00c986 */ /* 0x0001e8000c101132 */
[----:B------:R-:W3:Y:S01]  /*4490*/  @!P3 LDG.E.U8 R22, desc[UR50][R6.64+0x8] ;  /* 0x000008320616b981 */ /* 0x000ee2000c1e1100 */
[----:B------:R-:W-:Y:S02]  /*44a0*/  ISETP.LT.OR P2, PT, R0, 0xa, !P0 ;  /* 0x0000000a0000780c */ /* 0x000fe40004741670 */
[----:B--2---:R-:W-:-:S04]  /*44b0*/  @!P3 IADD3 R88, P4, R4, UR43, RZ ;  /* 0x0000002b0458bc10 */ /* 0x004fc8000ff9e0ff */
[----:B------:R-:W-:Y:S02]  /*44c0*/  @!P3 IADD3.X R89, R5, UR42, RZ, P4, !PT ;  /* 0x0000002a0559bc10 */ /* 0x000fe4000a7fe4ff */
[----:B---3--:R-:W-:-:S05]  /*44d0*/  @!P3 PRMT R11, R22, 0x8880, RZ ;  /* 0x00008880160bb816 */ /* 0x008fca00000000ff */
[----:B------:R-:W-:-:S04]  /*44e0*/  @!P3 IMAD R218, R11, R18, RZ ;  /* 0x000000120bdab224 */ /* 0x000fc800078e02ff */
[----:B------:R-:W-:-:S05]  /*44f0*/  @!P3 IMAD R11, R92, R19, R218 ;  /* 0x000000135c0bb224 */ /* 0x000fca00078e02da */
[----:B------:R2:W-:Y:S04]  /*4500*/  @!P3 STG.E.U8 desc[UR50][R88.64+0x8], R11 ;  /* 0x0000080b5800b986 */ /* 0x0005e8000c101132 */
[----:B------:R-:W0:Y:S01]  /*4510*/  @!P2 LDG.E.U8 R22, desc[UR50][R6.64+0x9] ;  /* 0x000009320616a981 */ /* 0x000e22000c1e1100 */
[----:B------:R-:W-:Y:S02]  /*4520*/  ISETP.LT.OR P3, PT, R0, 0x9, !P1 ;  /* 0x000000090000780c */ /* 0x000fe40004f61670 */
[----:B------:R-:W-:Y:S02]  /*4530*/  @!P2 IADD3 R90, P4, R4, UR43, RZ ;  /* 0x0000002b045aac10 */ /* 0x000fe4000ff9e0ff */
[----:B0-----:R-:W-:-:S05]  /*4540*/  @!P2 PRMT R91, R22, 0x8880, RZ ;  /* 0x00008880165ba816 */ /* 0x001fca00000000ff */
[----:B------:R-:W-:Y:S01]  /*4550*/  @!P2 IMAD R218, R91, R18, RZ ;  /* 0x000000125bdaa224 */ /* 0x000fe200078e02ff */
[----:B------:R-:W-:-:S03]  /*4560*/  @!P2 IADD3.X R91, R5, UR42, RZ, P4, !PT ;  /* 0x0000002a055bac10 */ /* 0x000fc6000a7fe4ff */
        /* <DEDUP_REMOVED lines=10> */
[----:B------:R-:W3:Y:S01]  /*4610*/  @!P4 LDG.E.U8 R22, desc[UR50][R152.64+0x9] ;  /* 0x000009329816c981 */ /* 0x000ee2000c1e1100 */
[----:B------:R-:W-:Y:S02]  /*4620*/  ISETP.LT.OR P3, PT, R0, 0x11, !P0 ;  /* 0x000000110000780c */ /* 0x000fe40004761670 */
[----:B0-----:R-:W-:Y:S02]  /*4630*/  @!P4 IADD3 R90, P2, R216, UR43, RZ ;  /* 0x0000002bd85acc10 */ /* 0x001fe4000ff5e0ff */
[----:B---3--:R-:W-:-:S05]  /*4640*/  @!P4 PRMT R91, R22, 0x8880, RZ ;  /* 0x00008880165bc816 */ /* 0x008fca00000000ff */
        /* <DEDUP_REMOVED lines=438> */
[----:B------:R-:W-:Y:S02]  /*61b0*/  @!P2 IADD3 R6, P0, R216, UR43, RZ ;  /* 0x0000002bd806ac10 */ /* 0x000fe4000ff1e0ff */
[----:B---3--:R-:W-:-:S05]  /*61c0*/  @!P2 PRMT R7, R22, 0x8880, RZ ;  /* 0x000088801607a816 */ /* 0x008fca00000000ff */
[----:B------:R-:W-:Y:S01]  /*61d0*/  @!P2 IMAD R218, R7, R18, RZ ;  /* 0x0000001207daa224 */ /* 0x000fe200078e02ff */
[----:B------:R-:W-:-:S03]  /*61e0*/  @!P2 IADD3.X R7, R217, UR42, RZ, P0, !PT ;  /* 0x0000002ad907ac10 */ /* 0x000fc600087fe4ff */
[----:B--2---:R-:W-:-:S05]  /*61f0*/  @!P2 IMAD R11, R150, R19, R218 ;  /* 0x00000013960ba224 */ /* 0x004fca00078e02da */
[----:B------:R2:W-:Y:S04]  /*6200*/  @!P2 STG.E.U8 desc[UR50][R6.64+0x78], R11 ;  /* 0x0000780b0600a986 */ /* 0x0005e8000c101132 */
[----:B------:R-:W3:Y:S01]  /*6210*/  @!P1 LDG.E.U8 R22, desc[UR50][R152.64+0x79] ;  /* 0x0000793298169981 */ /* 0x000ee2000c1e1100 */
[----:B------:R-:W-:-:S05]  /*6220*/  IADD3 R95, P0, R23, 0x100, RZ ;  /* 0x00000100175f7810 */ /* 0x000fca0007f1e0ff */
[----:B------:R-:W-:Y:S01]  /*6230*/  IMAD.X R23, RZ, RZ, UR9, P0 ;  /* 0x00000009ff177e24 */ /* 0x000fe200080e06ff */
[----:B------:R-:W-:Y:S01]  /*6240*/  ISETP.GE.AND P0, PT, R3, 0x101, PT ;  /* 0x000001010300780c */ /* 0x000fe20003f06270 */
[----:B------:R-:W-:-:S03]  /*6250*/  IMAD.WIDE.U32 R88, R95, R14, R8 ;  /* 0x0000000e5f587225 */ /* 0x000fc600078e0008 */
[----:B------:R-:W-:Y:S01]  /*6260*/  ISETP.LT.OR P4, PT, R0, 0x1, !P0 ;  /* 0x000000010000780c */ /* 0x000fe20004781670 */
[----:B0-----:R-:W-:Y:S01]  /*6270*/  IMAD R90, R23, R14, RZ ;  /* 0x0000000e175a7224 */ /* 0x001fe200078e02ff */
[----:B--2---:R-:W-:Y:S02]  /*6280*/  IADD3 R6, P3, R88, R12, RZ ;  /* 0x0000000c58067210 */ /* 0x004fe40007f7e0ff */
[----:B------:R-:W-:Y:S01]  /*6290*/  @!P1 IADD3 R88, P2, R216, UR43, RZ ;  /* 0x0000002bd8589c10 */ /* 0x000fe2000ff5e0ff */
[----:B------:R-:W-:-:S05]  /*62a0*/  IMAD R93, R95, R15, R90 ;  /* 0x0000000f5f5d7224 */ /* 0x000fca00078e025a */
[----:B------:R-:W-:Y:S02]  /*62b0*/  IADD3.X R7, R13, R89, R93, P3, !PT ;  /* 0x000000590d077210 */ /* 0x000fe40001ffe45d */
[----:B------:R-:W-:Y:S02]  /*62c0*/  @!P1 IADD3.X R89, R217, UR42, RZ, P2, !PT ;  /* 0x0000002ad9599c10 */ /* 0x000fe400097fe4ff */
[----:B---3--:R-:W-:-:S05]  /*62d0*/  @!P1 PRMT R91, R22, 0x8880, RZ ;  /* 0x00008880165b9816 */ /* 0x008fca00000000ff */
[----:B------:R-:W-:-:S04]  /*62e0*/  @!P1 IMAD.MOV.U32 R23, RZ, RZ, R91 ;  /* 0x000000ffff179224 */ /* 0x000fc800078e005b */
[----:B------:R-:W-:-:S04]  /*62f0*/  @!P1 IMAD R218, R23, R18, RZ ;  /* 0x0000001217da9224 */ /* 0x000fc800078e02ff */
[----:B------:R-:W-:-:S05]  /*6300*/  @!P1 IMAD R151, R151, R19, R218 ;  /* 0x0000001397979224 */ /* 0x000fca00078e02da */
[----:B------:R-:W-:Y:S04]  /*6310*/  @!P1 STG.E.U8 desc[UR50][R88.64+0x79], R151 ;  /* 0x0000799758009986 */ /* 0x000fe8000c101132 */
[----:B------:R-:W2:Y:S01]  /*6320*/  @!P4 LDG.E.U8 R22, desc[UR50][R6.64] ;  /* 0x000000320616c981 */ /* 0x000ea2000c1e1100 */
[----:B------:R-:W-:Y:S02]  /*6330*/  ISETP.LT.OR P2, PT, R0, 0x2, !P0 ;  /* 0x000000020000780c */ /* 0x000fe40004741670 */
[----:B------:R-:W-:-:S04]  /*6340*/  @!P4 IADD3 R90, P1, R4, UR47, RZ ;  /* 0x0000002f045acc10 */ /* 0x000fc8000ff3e0ff */
[----:B------:R-:W-:Y:S02]  /*6350*/  @!P4 IADD3.X R91, R5, UR46, RZ, P1, !PT ;  /* 0x0000002e055bcc10 */ /* 0x000fe40008ffe4ff */
[----:B--2---:R-:W-:-:S05]  /*6360*/  @!P4 PRMT R11, R22, 0x8880, RZ ;  /* 0x00008880160bc816 */ /* 0x004fca00000000ff */
[----:B------:R-:W-:-:S04]  /*6370*/  @!P4 IMAD R218, R11, R18, RZ ;  /* 0x000000120bdac224 */ /* 0x000fc800078e02ff */
[----:B------:R-:W-:-:S05]  /*6380*/  @!P4 IMAD R23, R24, R19, R218 ;  /* 0x000000131817c224 */ /* 0x000fca00078e02da */
[----:B------:R-:W-:Y:S04]  /*6390*/  @!P4 STG.E.U8 desc[UR50][R90.64], R23 ;  /* 0x000000175a00c986 */ /* 0x000fe8000c101132 */
[----:B------:R-:W2:Y:S01]  /*63a0*/  @!P2 LDG.E.U8 R22, desc[UR50][R6.64+0x1] ;  /* 0x000001320616a981 */ /* 0x000ea2000c1e1100 */
[----:B------:R-:W-:Y:S01]  /*63b0*/  ISETP.GE.AND P1, PT, R3, 0x109, PT ;  /* 0x000001090300780c */ /* 0x000fe20003f26270 */
[----:B------:R-:W-:-:S03]  /*63c0*/  IMAD.WIDE.U32 R14, R95, R14, R20 ;  /* 0x0000000e5f0e7225 */ /* 0x000fc600078e0014 */
[----:B------:R-:W-:Y:S01]  /*63d0*/  ISETP.LT.OR P3, PT, R0, 0x1, !P1 ;  /* 0x000000010000780c */ /* 0x000fe20004f61670 */
[----:B------:R-:W-:Y:S01]  /*63e0*/  IMAD.IADD R8, R93, 0x1, R15 ;  /* 0x000000015d087824 */ /* 0x000fe200078e020f */
[----:B------:R-:W-:Y:S02]  /*63f0*/  IADD3 R10, P4, P5, R10, R12, R14 ;  /* 0x0000000c0a0a7210 */ /* 0x000fe40007d9e00e */
[----:B------:R-:W-:Y:S02]  /*6400*/  @!P2 IADD3 R12, P6, R4, UR47, RZ ;  /* 0x0000002f040cac10 */ /* 0x000fe4000ffde0ff */
[----:B------:R-:W-:Y:S02]  /*6410*/  IADD3.X R11, R9, R13, R8, P4, P5 ;  /* 0x0000000d090b7210 */ /* 0x000fe400027ea408 */
[----:B------:R-:W-:Y:S02]  /*6420*/  @!P2 IADD3.X R13, R5, UR46, RZ, P6, !PT ;  /* 0x0000002e050dac10 */ /* 0x000fe4000b7fe4ff */
[----:B--2---:R-:W-:-:S05]  /*6430*/  @!P2 PRMT R3, R22, 0x8880, RZ ;  /* 0x000088801603a816 */ /* 0x004fca00000000ff */
        /* <DEDUP_REMOVED lines=483> */
[----:B------:R-:W2:Y:S01]  /*8270*/  @!P2 LDG.E.U8 R22, desc[UR50][R10.64+0x78] ;  /* 0x000078320a16a981 */ /* 0x000ea2000c1e1100 */
[----:B------:R-:W-:Y:S02]  /*8280*/  ISETP.LT.OR P1, PT, R0, 0x7a, !P1 ;  /* 0x0000007a0000780c */ /* 0x000fe40004f21670 */
[----:B-1----:R-:W-:-:S04]  /*8290*/  @!P2 IADD3 R4, P0, R216, UR47, RZ ;  /* 0x0000002fd804ac10 */ /* 0x002fc8000ff1e0ff */
[----:B------:R-:W-:Y:S02]  /*82a0*/  @!P2 IADD3.X R5, R217, UR46, RZ, P0, !PT ;  /* 0x0000002ed905ac10 */ /* 0x000fe400087fe4ff */
[----:B--2---:R-:W-:-:S05]  /*82b0*/  @!P2 PRMT R3, R22, 0x8880, RZ ;  /* 0x000088801603a816 */ /* 0x004fca00000000ff */
[----:B------:R-:W-:-:S04]  /*82c0*/  @!P2 IMAD R218, R3, R18, RZ ;  /* 0x0000001203daa224 */ /* 0x000fc800078e02ff */
[----:B------:R-:W-:-:S05]  /*82d0*/  @!P2 IMAD R3, R86, R19, R218 ;  /* 0x000000135603a224 */ /* 0x000fca00078e02da */
[----:B------:R0:W-:Y:S04]  /*82e0*/  @!P2 STG.E.U8 desc[UR50][R4.64+0x78], R3 ;  /* 0x000078030400a986 */ /* 0x0001e8000c101132 */
[----:B------:R-:W2:Y:S02]  /*82f0*/  @!P1 LDG.E.U8 R22, desc[UR50][R10.64+0x79] ;  /* 0x000079320a169981 */ /* 0x000ea4000c1e1100 */
[----:B--2---:R-:W-:-:S05]  /*8300*/  @!P1 PRMT R7, R22, 0x8880, RZ ;  /* 0x0000888016079816 */ /* 0x004fca00000000ff */
[----:B------:R-:W-:-:S04]  /*8310*/  @!P1 IMAD R218, R7, R18, RZ ;  /* 0x0000001207da9224 */ /* 0x000fc800078e02ff */
[----:B------:R-:W-:Y:S01]  /*8320*/  IMAD R87, R87, R19, R218 ;  /* 0x0000001357577224 */ /* 0x000fe200078e02da */
[----:B0-----:R-:W-:Y:S06]  /*8330*/  @P1 BRA `(.L_x_44) ;  /* 0x00000034003c1947 */ /* 0x001fec0003800000 */
[----:B------:R-:W-:-:S04]  /*8340*/  IADD3 R4, P0, R216, UR47, RZ ;  /* 0x0000002fd8047c10 */ /* 0x000fc8000ff1e0ff */
[----:B------:R-:W-:-:S05]  /*8350*/  IADD3.X R5, R217, UR46, RZ, P0, !PT ;  /* 0x0000002ed9057c10 */ /* 0x000fca00087fe4ff */
[----:B------:R0:W-:Y:S01]  /*8360*/  STG.E.U8 desc[UR50][R4.64+0x79], R87 ;  /* 0x0000795704007986 */ /* 0x0001e2000c101132 */
[----:B------:R-:W-:Y:S05]  /*8370*/  BRA `(.L_x_44) ;  /* 0x00000034002c7947 */ /* 0x000fea0003800000 */
.L_x_29:
[C---:B------:R-:W-:Y:S01]  /*8380*/  ISETP.GE.AND P2, PT, R3.reuse, 0x1, PT ;  /* 0x000000010300780c */ /* 0x040fe20003f46270 */
[----:B------:R-:W-:Y:S01]  /*8390*/  ULDC.64 UR4, c[0x0][0x5c0] ;  /* 0x0001700000047ab9 */ /* 0x000fe20000000a00 */
[----:B------:R-:W-:Y:S02]  /*83a0*/  ISETP.GE.AND P3, PT, R3, 0x9, PT ;  /* 0x000000090300780c */ /* 0x000fe40003f66270 */
[C---:B------:R-:W-:Y:S02]  /*83b0*/  ISETP.LT.OR P5, PT, R0.reuse, 0x1, !P2 ;  /* 0x000000010000780c */ /* 0x040fe400057a1670 */
[----:B------:R-:W-:Y:S02]  /*83c0*/  ISETP.LT.OR P0, PT, R0, 0x2, !P2 ;  /* 0x000000020000780c */ /* 0x000fe40005701670 */
[----:B------:R-:W-:Y:S02]  /*83d0*/  IADD3 R4, P1, R4, UR4, RZ ;  /* 0x0000000404047c10 */ /* 0x000fe4000ff3e0ff */
[----:B------:R-:W-:-:S02]  /*83e0*/  ISETP.LT.OR P4, PT, R0, 0x1, !P3 ;  /* 0x000000010000780c */ /* 0x000fc40005f81670 */
[----:B------:R-:W-:Y:S02]  /*83f0*/  IADD3.X R5, R20, UR5, RZ, P1, !PT ;  /* 0x0000000514057c10 */ /* 0x000fe40008ffe4ff */
[----:B------:R-:W-:Y:S02]  /*8400*/  ISETP.LT.OR P1, PT, R0, 0x2, !P3 ;  /* 0x000000020000780c */ /* 0x000fe40005f21670 */
[----:B------:R-:W-:Y:S01]  /*8410*/  IADD3 R6, P6, R4, UR45, RZ ;  /* 0x0000002d04067c10 */ /* 0x000fe2000ffde0ff */
[-C--:B------:R-:W-:Y:S02]  /*8420*/  @!P5 IMAD R9, R152, R19.reuse, RZ ;  /* 0x000000139809d224 */ /* 0x080fe400078e02ff */
[-C--:B------:R-:W-:Y:S01]  /*8430*/  @!P0 IMAD R153, R153, R19.reuse, RZ ;  /* 0x0000001399998224 */ /* 0x080fe200078e02ff */
[----:B------:R-:W-:Y:S02]  /*8440*/  IADD3.X R7, R5, UR44, RZ, P6, !PT ;  /* 0x0000002c05077c10 */ /* 0x000fe4000b7fe4ff */
[----:B------:R0:W-:Y:S01]  /*8450*/  @!P5 STG.E.U8 desc[UR50][R4.64], R9 ;  /* 0x000000090400d986 */ /* 0x0001e2000c101132 */
[----:B------:R-:W-:Y:S01]  /*8460*/  ISETP.LT.OR P5, PT, R0, 0xa, !P2 ;  /* 0x0000000a0000780c */ /* 0x000fe200057a1670 */
[-C--:B------:R-:W-:Y:S01]  /*8470*/  @!P4 IMAD R11, R154, R19.reuse, RZ ;  /* 0x000000139a0bc224 */ /* 0x080fe200078e02ff */
[C---:B------:R-:W-:Y:S01]  /*8480*/  ISETP.LT.OR P6, PT, R0.reuse, 0x9, !P3 ;  /* 0x000000090000780c */ /* 0x040fe20005fc1670 */
[----:B------:R-:W-:Y:S01]  /*8490*/  @!P0 STG.E.U8 desc[UR50][R4.64+0x1], R153 ;  /* 0x0000019904008986 */ /* 0x000fe2000c101132 */
[----:B------:R-:W-:Y:S01]  /*84a0*/  ISETP.LT.OR P0, PT, R0, 0x9, !P2 ;  /* 0x000000090000780c */ /* 0x000fe20005701670 */
[----:B------:R-:W-:-:S02]  /*84b0*/  @!P1 IMAD R155, R155, R19, RZ ;  /* 0x000000139b9b9224 */ /* 0x000fc400078e02ff */
[----:B------:R1:W-:Y:S01]  /*84c0*/  @!P4 STG.E.U8 desc[UR50][R6.64], R11 ;  /* 0x0000000b0600c986 */ /* 0x0003e2000c101132 */
[----:B------:R-:W-:-:S03]  /*84d0*/  ISETP.LT.OR P4, PT, R0, 0x11, !P2 ;  /* 0x000000110000780c */ /* 0x000fc60005781670 */
[----:B------:R-:W-:Y:S01]  /*84e0*/  @!P1 STG.E.U8 desc[UR50][R6.64+0x1], R155 ;  /* 0x0000019b06009986 */ /* 0x000fe2000c101132 */
[----:B------:R-:W-:Y:S01]  /*84f0*/  ISETP.LT.OR P1, PT, R0, 0xa, !P3 ;  /* 0x0000000a0000780c */ /* 0x000fe20005f21670 */
[-C--:B------:R-:W-:Y:S02]  /*8500*/  @!P5 IMAD R157, R157, R19.reuse, RZ ;  /* 0x000000139d9dd224 */ /* 0x080fe400078e02ff */
[-C--:B------:R-:W-:Y:S02]  /*8510*/  @!P6 IMAD R13, R158, R19.reuse, RZ ;  /* 0x000000139e0de224 */ /* 0x080fe400078e02ff */
[----:B0-----:R-:W-:-:S04]  /*8520*/  @!P0 IMAD R9, R156, R19, RZ ;  /* 0x000000139c098224 */ /* 0x001fc800078e02ff */
[-C--:B-1----:R-:W-:Y:S01]  /*8530*/  @!P4 IMAD R11, R160, R19.reuse, RZ ;  /* 0x00000013a00bc224 */ /* 0x082fe200078e02ff */
[----:B------:R0:W-:Y:S01]  /*8540*/  @!P0 STG.E.U8 desc[UR50][R4.64+0x8], R9 ;  /* 0x0000080904008986 */ /* 0x0001e2000c101132 */
[C---:B------:R-:W-:Y:S02]  /*8550*/  ISETP.LT.OR P0, PT, R0.reuse, 0x12, !P2 ;  /* 0x000000120000780c */ /* 0x040fe40005701670 */
[----:B------:R-:W-:Y:S01]  /*8560*/  @!P1 IMAD R159, R159, R19, RZ ;  /* 0x000000139f9f9224 */ /* 0x000fe200078e02ff */
[----:B------:R-:W-:Y:S01]  /*8570*/  @!P5 STG.E.U8 desc[UR50][R4.64+0x9], R157 ;  /* 0x0000099d0400d986 */ /* 0x000fe2000c101132 */
[----:B------:R-:W-:-:S03]  /*8580*/  ISETP.LT.OR P5, PT, R0, 0x11, !P3 ;  /* 0x000000110000780c */ /* 0x000fc60005fa1670 */
[----:B------:R-:W-:Y:S01]  /*8590*/  @!P6 STG.E.U8 desc[UR50][R6.64+0x8], R13 ;  /* 0x0000080d0600e986 */ /* 0x000fe2000c101132 */
[----:B------:R-:W-:-:S03]  /*85a0*/  ISETP.LT.OR P6, PT, R0, 0x12, !P3 ;  /* 0x000000120000780c */ /* 0x000fc60005fc1670 */
[----:B------:R-:W-:Y:S01]  /*85b0*/  @!P1 STG.E.U8 desc[UR50][R6.64+0x9], R159 ;  /* 0x0000099f06009986 */ /* 0x000fe2000c101132 */
[C---:B------:R-:W-:Y:S01]  /*85c0*/  ISETP.LT.OR P1, PT, R0.reuse, 0x19, !P2 ;  /* 0x000000190000780c */ /* 0x040fe20005721670 */
[-C--:B------:R-:W-:Y:S02]  /*85d0*/  @!P0 IMAD R161, R161, R19.reuse, RZ ;  /* 0x00000013a1a18224 */ /* 0x080fe400078e02ff */
[----:B------:R1:W-:Y:S01]  /*85e0*/  @!P4 STG.E.U8 desc[UR50][R4.64+0x10], R11 ;  /* 0x0000100b0400c986 */ /* 0x0003e2000c101132 */
[----:B------:R-:W-:Y:S01]  /*85f0*/  ISETP.LT.OR P4, PT, R0, 0x1a, !P2 ;  /* 0x0000001a0000780c */ /* 0x000fe20005781670 */
[-C--:B0-----:R-:W-:Y:S02]  /*8600*/  @!P5 IMAD R9, R162, R19.reuse, RZ ;  /* 0x00000013a209d224 */ /* 0x081fe400078e02ff */
[----:B------:R-:W-:Y:S01]  /*8610*/  @!P0 STG.E.U8 desc[UR50][R4.64+0x11], R161 ;  /* 0x000011a104008986 */ /* 0x000fe2000c101132 */
[----:B------:R-:W-:Y:S01]  /*8620*/  ISETP.LT.OR P0, PT, R0, 0x19, !P3 ;  /* 0x000000190000780c */ /* 0x000fe20005f01670 */
[----:B------:R-:W-:-:S02]  /*8630*/  @!P6 IMAD R163, R163, R19, RZ ;  /* 0x00000013a3a3e224 */ /* 0x000fc400078e02ff */
[----:B------:R0:W-:Y:S01]  /*8640*/  @!P5 STG.E.U8 desc[UR50][R6.64+0x10], R9 ;  /* 0x000010090600d986 */ /* 0x0001e2000c101132 */
[----:B------:R-:W-:-:S03]  /*8650*/  ISETP.LT.OR P5, PT, R0, 0x21, !P2 ;  /* 0x000000210000780c */ /* 0x000fc600057a1670 */
[----:B------:R-:W-:Y:S01]  /*8660*/  @!P6 STG.E.U8 desc[UR50][R6.64+0x11], R163 ;  /* 0x000011a30600e986 */ /* 0x000fe2000c101132 */
[----:B------:R-:W-:Y:S01]  /*8670*/  ISETP.LT.OR P6, PT, R0, 0x1a, !P3 ;  /* 0x0000001a0000780c */ /* 0x000fe20005fc1670 */
[-C--:B-1----:R-:W-:Y:S02]  /*8680*/  @!P1 IMAD R11, R164, R19.reuse, RZ ;  /* 0x00000013a40b9224 */ /* 0x082fe400078e02ff */
[----:B------:R-:W-:-:S03]  /*8690*/  @!P4 IMAD R165, R165, R19, RZ ;  /* 0x00000013a5a5c224 */ /* 0x000fc600078e02ff */
[----:B------:R1:W-:Y:S01]  /*86a0*/  @!P1 STG.E.U8 desc[UR50][R4.64+0x18], R11 ;  /* 0x0000180b04009986 */ /* 0x0003e2000c101132 */
[----:B------:R-:W-:Y:S01]  /*86b0*/  ISETP.LT.OR P1, PT, R0, 0x22, !P2 ;  /* 0x000000220000780c */ /* 0x000fe20005721670 */
[-C--:B0-----:R-:W-:Y:S02]  /*86c0*/  @!P0 IMAD R9, R166, R19.reuse, RZ ;  /* 0x00000013a6098224 */ /* 0x081fe400078e02ff */
[----:B------:R-:W-:Y:S01]  /*86d0*/  @!P4 STG.E.U8 desc[UR50][R4.64+0x19], R165 ;  /* 0x000019a50400c986 */ /* 0x000fe2000c101132 */
[-C--:B------:R-:W-:Y:S01]  /*86e0*/  @!P5 IMAD R13, R168, R19.reuse, RZ ;  /* 0x00000013a80dd224 */ /* 0x080fe200078e02ff */
[C---:B------:R-:W-:Y:S01]  /*86f0*/  ISETP.LT.OR P4, PT, R0.reuse, 0x21, !P3 ;  /* 0x000000210000780c */ /* 0x040fe20005f81670 */
[----:B------:R-:W-:Y:S01]  /*8700*/  @!P6 IMAD R167, R167, R19, RZ ;  /* 0x00000013a7a7e224 */ /* 0x000fe200078e02ff */
[----:B------:R0:W-:Y:S01]  /*8710*/  @!P0 STG.E.U8 desc[UR50][R6.64+0x18], R9 ;  /* 0x0000180906008986 */ /* 0x0001e2000c101132 */
[----:B------:R-:W-:-:S03]  /*8720*/  ISETP.LT.OR P0, PT, R0, 0x22, !P3 ;  /* 0x000000220000780c */ /* 0x000fc60005f01670 */
[----:B------:R-:W-:Y:S01]  /*8730*/  @!P6 STG.E.U8 desc[UR50][R6.64+0x19], R167 ;  /* 0x000019a70600e986 */ /* 0x000fe2000c101132 */
[C---:B------:R-:W-:Y:S01]  /*8740*/  ISETP.LT.OR P6, PT, R0.reuse, 0x29, !P2 ;  /* 0x000000290000780c */ /* 0x040fe200057c1670 */
[-C--:B------:R-:W-:Y:S02]  /*8750*/  @!P1 IMAD R169, R169, R19.reuse, RZ ;  /* 0x00000013a9a99224 */ /* 0x080fe400078e02ff */
[----:B------:R-:W-:Y:S01]  /*8760*/  @!P5 STG.E.U8 desc[UR50][R4.64+0x20], R13 ;  /* 0x0000200d0400d986 */ /* 0x000fe2000c101132 */
[----:B------:R-:W-:Y:S02]  /*8770*/  ISETP.LT.OR P5, PT, R0, 0x2a, !P2 ;  /* 0x0000002a0000780c */ /* 0x000fe400057a1670 */
[-C--:B-1----:R-:W-:Y:S01]  /*8780*/  @!P4 IMAD R11, R170, R19.reuse, RZ ;  /* 0x00000013aa0bc224 */ /* 0x082fe200078e02ff */
[----:B------:R-:W-:Y:S01]  /*8790*/  @!P1 STG.E.U8 desc[UR50][R4.64+0x21], R169 ;  /* 0x000021a904009986 */ /* 0x000fe2000c101132 */
[----:B------:R-:W-:Y:S01]  /*87a0*/  ISETP.LT.OR P1, PT, R0, 0x29, !P3 ;  /* 0x000000290000780c */ /* 0x000fe20005f21670 */
[----:B------:R-:W-:-:S02]  /*87b0*/  @!P0 IMAD R171, R171, R19, RZ ;  /* 0x00000013abab8224 */ /* 0x000fc400078e02ff */
[----:B------:R1:W-:Y:S01]  /*87c0*/  @!P4 STG.E.U8 desc[UR50][R6.64+0x20], R11 ;  /* 0x0000200b0600c986 */ /* 0x0003e2000c101132 */
[----:B------:R-:W-:Y:S01]  /*87d0*/  ISETP.LT.OR P4, PT, R0, 0x2a, !P3 ;  /* 0x0000002a0000780c */ /* 0x000fe20005f81670 */
[-C--:B0-----:R-:W-:Y:S02]  /*87e0*/  @!P6 IMAD R9, R172, R19.reuse, RZ ;  /* 0x00000013ac09e224 */ /* 0x081fe400078e02ff */
[----:B------:R-:W-:Y:S01]  /*87f0*/  @!P0 STG.E.U8 desc[UR50][R6.64+0x21], R171 ;  /* 0x000021ab06008986 */ /* 0x000fe2000c101132 */
[C---:B------:R-:W-:Y:S01]  /*8800*/  ISETP.LT.OR P0, PT, R0.reuse, 0x31, !P2 ;  /* 0x000000310000780c */ /* 0x040fe20005701670 */
[----:B------:R-:W-:Y:S02]  /*8810*/  @!P5 IMAD R173, R173, R19, RZ ;  /* 0x00000013adadd224 */ /* 0x000fe400078e02ff */
        /* <DEDUP_REMOVED lines=10> */
[----:B------:R-:W-:Y:S01]  /*88c0*/  ISETP.LT.OR P4, PT, R0, 0x39, !P2 ;  /* 0x000000390000780c */ /* 0x000fe20005781670 */
[-C--:B------:R-:W-:Y:S02]  /*88d0*/  @!P6 IMAD R13, R178, R19.reuse, RZ ;  /* 0x00000013b20de224 */ /* 0x080fe400078e02ff */
[----:B------:R-:W-:Y:S01]  /*88e0*/  @!P5 IMAD R177, R177, R19, RZ ;  /* 0x00000013b1b1d224 */ /* 0x000fe200078e02ff */
[----:B------:R0:W-:Y:S01]  /*88f0*/  @!P0 STG.E.U8 desc[UR50][R4.64+0x30], R9 ;  /* 0x0000300904008986 */ /* 0x0001e2000c101132 */
[----:B------:R-:W-:-:S03]  /*8900*/  ISETP.LT.OR P0, PT, R0, 0x3a, !P2 ;  /* 0x0000003a0000780c */ /* 0x000fc60005701670 */
[----:B------:R-:W-:Y:S01]  /*8910*/  @!P5 STG.E.U8 desc[UR50][R4.64+0x31], R177 ;  /* 0x000031b10400d986 */ /* 0x000fe2000c101132 */
[C---:B------:R-:W-:Y:S01]  /*8920*/  ISETP.LT.OR P5, PT, R0.reuse, 0x39, !P3 ;  /* 0x000000390000780c */ /* 0x040fe20005fa1670 */
[-C--:B------:R-:W-:Y:S02]  /*8930*/  @!P1 IMAD R179, R179, R19.reuse, RZ ;  /* 0x00000013b3b39224 */ /* 0x080fe400078e02ff */
[----:B------:R-:W-:Y:S01]  /*8940*/  @!P6 STG.E.U8 desc[UR50][R6.64+0x30], R13 ;  /* 0x0000300d0600e986 */ /* 0x000fe2000c101132 */
[----:B------:R-:W-:Y:S01]  /*8950*/  ISETP.LT.OR P6, PT, R0, 0x3a, !P3 ;  /* 0x0000003a0000780c */ /* 0x000fe20005fc1670 */
[-C--:B-1----:R-:W-:Y:S02]  /*8960*/  @!P4 IMAD R11, R180, R19.reuse, RZ ;  /* 0x00000013b40bc224 */ /* 0x082fe400078e02ff */
        /* <DEDUP_REMOVED lines=82> */
[----:B------:R-:W-:Y:S01]  /*8e90*/  @!P0 STG.E.U8 desc[UR50][R6.64+0x68], R9 ;  /* 0x0000680906008986 */ /* 0x000fe2000c101132 */
[----:B------:R-:W-:-:S02]  /*8ea0*/  ISETP.LT.OR P0, PT, R0, 0x79, !P2 ;  /* 0x000000790000780c */ /* 0x000fc40005701670 */
[C---:B------:R-:W-:Y:S01]  /*8eb0*/  ISETP.LT.OR P2, PT, R0.reuse, 0x7a, !P2 ;  /* 0x0000007a0000780c */ /* 0x040fe20005741670 */
[----:B------:R-:W-:Y:S01]  /*8ec0*/  @!P5 STG.E.U8 desc[UR50][R6.64+0x69], R207 ;  /* 0x000069cf0600d986 */ /* 0x000fe2000c101132 */
[-C--:B------:R-:W-:Y:S01]  /*8ed0*/  @!P1 IMAD R209, R209, R19.reuse, RZ ;  /* 0x00000013d1d19224 */ /* 0x080fe200078e02ff */
[C---:B------:R-:W-:Y:S02]  /*8ee0*/  ISETP.LT.OR P5, PT, R0.reuse, 0x79, !P3 ;  /* 0x000000790000780c */ /* 0x040fe40005fa1670 */
[----:B------:R0:W-:Y:S01]  /*8ef0*/  @!P6 STG.E.U8 desc[UR50][R4.64+0x70], R13 ;  /* 0x0000700d0400e986 */ /* 0x0001e2000c101132 */
[----:B------:R-:W-:Y:S01]  /*8f00*/  ISETP.LT.OR P6, PT, R0, 0x72, !P3 ;  /* 0x000000720000780c */ /* 0x000fe20005fc1670 */
[----:B-1----:R-:W-:Y:S01]  /*8f10*/  @!P4 IMAD R11, R210, R19, RZ ;  /* 0x00000013d20bc224 */ /* 0x002fe200078e02ff */
[----:B------:R-:W-:Y:S01]  /*8f20*/  ISETP.LT.OR P3, PT, R0, 0x7a, !P3 ;  /* 0x0000007a0000780c */ /* 0x000fe20005f61670 */
[----:B------:R-:W-:Y:S01]  /*8f30*/  @!P1 STG.E.U8 desc[UR50][R4.64+0x71], R209 ;  /* 0x000071d104009986 */ /* 0x000fe2000c101132 */
[----:B------:R-:W-:-:S03]  /*8f40*/  ISETP.GE.AND P1, PT, R3, 0x81, PT ;  /* 0x000000810300780c */ /* 0x000fc60003f26270 */
[----:B------:R1:W-:Y:S01]  /*8f50*/  @!P4 STG.E.U8 desc[UR50][R6.64+0x70], R11 ;  /* 0x0000700b0600c986 */ /* 0x0003e2000c101132 */
[----:B------:R-:W-:Y:S01]  /*8f60*/  ISETP.LT.OR P4, PT, R0, 0x1, !P1 ;  /* 0x000000010000780c */ /* 0x000fe20004f81670 */
[-C--:B------:R-:W-:Y:S02]  /*8f70*/  @!P2 IMAD R213, R213, R19.reuse, RZ ;  /* 0x00000013d5d5a224 */ /* 0x080fe400078e02ff */
[-C--:B0-----:R-:W-:Y:S02]  /*8f80*/  @!P0 IMAD R13, R212, R19.reuse, RZ ;  /* 0x00000013d40d8224 */ /* 0x081fe400078e02ff */
[-C--:B------:R-:W-:Y:S02]  /*8f90*/  @!P6 IMAD R211, R211, R19.reuse, RZ ;  /* 0x00000013d3d3e224 */ /* 0x080fe400078e02ff */
[-C--:B------:R-:W-:Y:S02]  /*8fa0*/  @!P5 IMAD R21, R214, R19.reuse, RZ ;  /* 0x00000013d615d224 */ /* 0x080fe400078e02ff */
[----:B------:R-:W-:Y:S01]  /*8fb0*/  @!P3 IMAD R215, R215, R19, RZ ;  /* 0x00000013d7d7b224 */ /* 0x000fe200078e02ff */
[----:B------:R-:W-:Y:S01]  /*8fc0*/  @!P6 STG.E.U8 desc[UR50][R6.64+0x71], R211 ;  /* 0x000071d30600e986 */ /* 0x000fe2000c101132 */
[----:B------:R-:W-:-:S02]  /*8fd0*/  ISETP.LT.OR P6, PT, R0, 0x2, !P1 ;  /* 0x000000020000780c */ /* 0x000fc40004fc1670 */
[----:B------:R-:W-:Y:S01]  /*8fe0*/  @!P4 IMAD R23, R88, R19, RZ ;  /* 0x000000135817c224 */ /* 0x000fe200078e02ff */
[----:B------:R-:W-:Y:S01]  /*8ff0*/  @!P0 STG.E.U8 desc[UR50][R4.64+0x78], R13 ;  /* 0x0000780d04008986 */ /* 0x000fe2000c101132 */
[----:B------:R-:W-:-:S03]  /*9000*/  ISETP.GE.AND P0, PT, R3, 0x89, PT ;  /* 0x000000890300780c */ /* 0x000fc60003f06270 */
[----:B------:R-:W-:Y:S01]  /*9010*/  @!P2 STG.E.U8 desc[UR50][R4.64+0x79], R213 ;  /* 0x000079d50400a986 */ /* 0x000fe2000c101132 */
[----:B------:R-:W-:-:S03]  /*9020*/  ISETP.LT.OR P2, PT, R0, 0x1, !P0 ;  /* 0x000000010000780c */ /* 0x000fc60004741670 */
[----:B------:R-:W-:Y:S01]  /*9030*/  @!P5 STG.E.U8 desc[UR50][R6.64+0x78], R21 ;  /* 0x000078150600d986 */ /* 0x000fe2000c101132 */
[----:B------:R-:W-:Y:S01]  /*9040*/  @!P4 IADD3 R8, P5, R4, UR43, RZ ;  /* 0x0000002b0408cc10 */ /* 0x000fe2000ffbe0ff */
[-C--:B------:R-:W-:Y:S02]  /*9050*/  @!P6 IMAD R89, R89, R19.reuse, RZ ;  /* 0x000000135959e224 */ /* 0x080fe400078e02ff */
[----:B------:R-:W-:Y:S01]  /*9060*/  @!P3 STG.E.U8 desc[UR50][R6.64+0x79], R215 ;  /* 0x000079d70600b986 */ /* 0x000fe2000c101132 */
[C---:B------:R-:W-:Y:S02]  /*9070*/  @!P4 IADD3.X R9, R5.reuse, UR42, RZ, P5, !PT ;  /* 0x0000002a0509cc10 */ /* 0x040fe4000affe4ff */
[----:B------:R-:W-:Y:S02]  /*9080*/  ISETP.LT.OR P3, PT, R0, 0x2, !P0 ;  /* 0x000000020000780c */ /* 0x000fe40004761670 */
[----:B------:R-:W-:Y:S01]  /*9090*/  @!P6 IADD3 R14, P5, R4, UR43, RZ ;  /* 0x0000002b040eec10 */ /* 0x000fe2000ffbe0ff */
[----:B------:R0:W-:Y:S01]  /*90a0*/  @!P4 STG.E.U8 desc[UR50][R8.64], R23 ;  /* 0x000000170800c986 */ /* 0x0001e2000c101132 */
[----:B------:R-:W-:Y:S01]  /*90b0*/  ISETP.LT.OR P4, PT, R0, 0x9, !P1 ;  /* 0x000000090000780c */ /* 0x000fe20004f81670 */
[----:B------:R-:W-:Y:S01]  /*90c0*/  @!P2 IMAD R153, R90, R19, RZ ;  /* 0x000000135a99a224 */ /* 0x000fe200078e02ff */
[----:B------:R-:W-:-:S02]  /*90d0*/  @!P6 IADD3.X R15, R5, UR42, RZ, P5, !PT ;  /* 0x0000002a050fec10 */ /* 0x000fc4000affe4ff */
[----:B------:R-:W-:-:S03]  /*90e0*/  @!P2 IADD3 R10, P5, R6, UR43, RZ ;  /* 0x0000002b060aac10 */ /* 0x000fc6000ffbe0ff */
[----:B------:R2:W-:Y:S01]  /*90f0*/  @!P6 STG.E.U8 desc[UR50][R14.64+0x1], R89 ;  /* 0x000001590e00e986 */ /* 0x0005e2000c101132 */
[----:B-1----:R-:W-:Y:S01]  /*9100*/  @!P2 IADD3.X R11, R7, UR42, RZ, P5, !PT ;  /* 0x0000002a070bac10 */ /* 0x002fe2000affe4ff */
[-C--:B------:R-:W-:Y:S01]  /*9110*/  @!P3 IMAD R91, R91, R19.reuse, RZ ;  /* 0x000000135b5bb224 */ /* 0x080fe200078e02ff */
[----:B------:R-:W-:Y:S02]  /*9120*/  ISETP.LT.OR P6, PT, R0, 0xa, !P1 ;  /* 0x0000000a0000780c */ /* 0x000fe40004fc1670 */
[----:B------:R-:W-:Y:S01]  /*9130*/  @!P3 IADD3 R12, P5, R6, UR43, RZ ;  /* 0x0000002b060cbc10 */ /* 0x000fe2000ffbe0ff */
[----:B------:R1:W-:Y:S01]  /*9140*/  @!P2 STG.E.U8 desc[UR50][R10.64], R153 ;  /* 0x000000990a00a986 */ /* 0x0003e2000c101132 */
[----:B------:R-:W-:Y:S01]  /*9150*/  ISETP.LT.OR P2, PT, R0, 0x9, !P0 ;  /* 0x000000090000780c */ /* 0x000fe20004741670 */
[----:B0-----:R-:W-:Y:S01]  /*9160*/  @!P4 IMAD R23, R92, R19, RZ ;  /* 0x000000135c17c224 */ /* 0x001fe200078e02ff */
[----:B------:R-:W-:Y:S02]  /*9170*/  @!P3 IADD3.X R13, R7, UR42, RZ, P5, !PT ;  /* 0x0000002a070dbc10 */ /* 0x000fe4000affe4ff */
[----:B------:R-:W-:-:S03]  /*9180*/  @!P4 IADD3 R20, P5, R4, UR43, RZ ;  /* 0x0000002b0414cc10 */ /* 0x000fc6000ffbe0ff */
[----:B------:R-:W-:Y:S01]  /*9190*/  @!P3 STG.E.U8 desc[UR50][R12.64+0x1], R91 ;  /* 0x0000015b0c00b986 */ /* 0x000fe2000c101132 */
[----:B------:R-:W-:Y:S01]  /*91a0*/  @!P4 IADD3.X R21, R5, UR42, RZ, P5, !PT ;  /* 0x0000002a0515cc10 */ /* 0x000fe2000affe4ff */
[-C--:B------:R-:W-:Y:S01]  /*91b0*/  @!P6 IMAD R93, R93, R19.reuse, RZ ;  /* 0x000000135d5de224 */ /* 0x080fe200078e02ff */
[----:B------:R-:W-:Y:S02]  /*91c0*/  ISETP.LT.OR P3, PT, R0, 0xa, !P0 ;  /* 0x0000000a0000780c */ /* 0x000fe40004761670 */
[----:B--2---:R-:W-:Y:S01]  /*91d0*/  @!P6 IADD3 R14, P5, R4, UR43, RZ ;  /* 0x0000002b040eec10 */ /* 0x004fe2000ffbe0ff */
[----:B------:R0:W-:Y:S01]  /*91e0*/  @!P4 STG.E.U8 desc[UR50][R20.64+0x8], R23 ;  /* 0x000008171400c986 */ /* 0x0001e2000c101132 */
[----:B------:R-:W-:Y:S01]  /*91f0*/  ISETP.LT.OR P4, PT, R0, 0x11, !P1 ;  /* 0x000000110000780c */ /* 0x000fe20004f81670 */
[----:B------:R-:W-:Y:S01]  /*9200*/  @!P2 IMAD R89, R94, R19, RZ ;  /* 0x000000135e59a224 */ /* 0x000fe200078e02ff */
[----:B------:R-:W-:Y:S02]  /*9210*/  @!P6 IADD3.X R15, R5, UR42, RZ, P5, !PT ;  /* 0x0000002a050fec10 */ /* 0x000fe4000affe4ff */
[----:B------:R-:W-:-:S03]  /*9220*/  @!P2 IADD3 R8, P5, R6, UR43, RZ ;  /* 0x0000002b0608ac10 */ /* 0x000fc6000ffbe0ff */
[----:B------:R2:W-:Y:S01]  /*9230*/  @!P6 STG.E.U8 desc[UR50][R14.64+0x9], R93 ;  /* 0x0000095d0e00e986 */ /* 0x0005e2000c101132 */
[----:B------:R-:W-:Y:S01]  /*9240*/  @!P2 IADD3.X R9, R7, UR42, RZ, P5, !PT ;  /* 0x0000002a0709ac10 */ /* 0x000fe2000affe4ff */
[-C--:B------:R-:W-:Y:S01]  /*9250*/  @!P3 IMAD R95, R95, R19.reuse, RZ ;  /* 0x000000135f5fb224 */ /* 0x080fe200078e02ff */
[----:B------:R-:W-:Y:S02]  /*9260*/  ISETP.LT.OR P6, PT, R0, 0x12, !P1 ;  /* 0x000000120000780c */ /* 0x000fe40004fc1670 */
[----:B-1----:R-:W-:Y:S01]  /*9270*/  @!P3 IADD3 R10, P5, R6, UR43, RZ ;  /* 0x0000002b060abc10 */ /* 0x002fe2000ffbe0ff */
[----:B------:R1:W-:Y:S01]  /*9280*/  @!P2 STG.E.U8 desc[UR50][R8.64+0x8], R89 ;  /* 0x000008590800a986 */ /* 0x0003e2000c101132 */
[----:B------:R-:W-:Y:S01]  /*9290*/  ISETP.LT.OR P2, PT, R0, 0x11, !P0 ;  /* 0x000000110000780c */ /* 0x000fe20004741670 */
[----:B0-----:R-:W-:Y:S01]  /*92a0*/  @!P4 IMAD R21, R96, R19, RZ ;  /* 0x000000136015c224 */ /* 0x001fe200078e02ff */
[----:B------:R-:W-:Y:S02]  /*92b0*/  @!P3 IADD3.X R11, R7, UR42, RZ, P5, !PT ;  /* 0x0000002a070bbc10 */ /* 0x000fe4000affe4ff */
[----:B------:R-:W-:-:S03]  /*92c0*/  @!P4 IADD3 R12, P5, R4, UR43, RZ ;  /* 0x0000002b040ccc10 */ /* 0x000fc6000ffbe0ff */
[----:B------:R0:W-:Y:S01]  /*92d0*/  @!P3 STG.E.U8 desc[UR50][R10.64+0x9], R95 ;  /* 0x0000095f0a00b986 */ /* 0x0001e2000c101132 */
        /* <DEDUP_REMOVED lines=8> */
[----:B-1----:R-:W-:-:S03]  /*9360*/  @!P2 IADD3 R8, P5, R6, UR43, RZ ;  /* 0x0000002b0608ac10 */ /* 0x002fc6000ffbe0ff */
[----:B------:R1:W-:Y:S01]  /*9370*/  @!P6 STG.E.U8 desc[UR50][R14.64+0x11], R97 ;  /* 0x000011610e00e986 */ /* 0x0003e2000c101132 */
[----:B------:R-:W-:Y:S01]  /*9380*/  @!P2 IADD3.X R9, R7, UR42, RZ, P5, !PT ;  /* 0x0000002a0709ac10 */ /* 0x000fe2000affe4ff */
[-C--:B------:R-:W-:Y:S01]  /*9390*/  @!P3 IMAD R99, R99, R19.reuse, RZ ;  /* 0x000000136363b224 */ /* 0x080fe200078e02ff */
[----:B------:R-:W-:Y:S02]  /*93a0*/  ISETP.LT.OR P6, PT, R0, 0x1a, !P1 ;  /* 0x0000001a0000780c */ /* 0x000fe40004fc1670 */
[----:B0-----:R-:W-:Y:S01]  /*93b0*/  @!P3 IADD3 R10, P5, R6, UR43, RZ ;  /* 0x0000002b060abc10 */ /* 0x001fe2000ffbe0ff */
[----:B------:R0:W-:Y:S01]  /*93c0*/  @!P2 STG.E.U8 desc[UR50][R8.64+0x10], R23 ;  /* 0x000010170800a986 */ /* 0x0001e2000c101132 */
[----:B------:R-:W-:Y:S01]  /*93d0*/  ISETP.LT.OR P2, PT, R0, 0x19, !P0 ;  /* 0x000000190000780c */ /* 0x000fe20004741670 */
[----:B--2---:R-:W-:Y:S01]  /*93e0*/  @!P4 IMAD R21, R100, R19, RZ ;  /* 0x000000136415c224 */ /* 0x004fe200078e02ff */
        /* <DEDUP_REMOVED lines=19> */
[----:B-1----:R-:W-:Y:S01]  /*9520*/  @!P4 IMAD R21, R104, R19, RZ ;  /* 0x000000136815c224 */ /* 0x002fe200078e02ff */
[----:B------:R-:W-:Y:S02]  /*9530*/  @!P3 IADD3.X R11, R7, UR42, RZ, P5, !PT ;  /* 0x0000002a070bbc10 */ /* 0x000fe4000affe4ff */
[----:B------:R-:W-:-:S03]  /*9540*/  @!P4 IADD3 R12, P5, R4, UR43, RZ ;  /* 0x0000002b040ccc10 */ /* 0x000fc6000ffbe0ff */
        /* <DEDUP_REMOVED lines=209> */
[----:B------:R-:W-:-:S02]  /*a260*/  @!P2 IADD3 R8, P5, R6, UR43, RZ ;  /* 0x0000002b0608ac10 */ /* 0x000fc4000ffbe0ff */
[----:B------:R-:W-:Y:S01]  /*a270*/  ISETP.LT.OR P1, PT, R0, 0x7a, !P1 ;  /* 0x0000007a0000780c */ /* 0x000fe20004f21670 */
[----:B------:R1:W-:Y:S01]  /*a280*/  @!P6 STG.E.U8 desc[UR50][R14.64+0x71], R145 ;  /* 0x000071910e00e986 */ /* 0x0003e2000c101132 */
[----:B------:R-:W-:Y:S01]  /*a290*/  @!P2 IADD3.X R9, R7, UR42, RZ, P5, !PT ;  /* 0x0000002a0709ac10 */ /* 0x000fe2000affe4ff */
[-C--:B------:R-:W-:Y:S01]  /*a2a0*/  @!P3 IMAD R147, R147, R19.reuse, RZ ;  /* 0x000000139393b224 */ /* 0x080fe200078e02ff */
[----:B0-----:R-:W-:Y:S02]  /*a2b0*/  @!P3 IADD3 R10, P6, R6, UR43, RZ ;  /* 0x0000002b060abc10 */ /* 0x001fe4000ffde0ff */
[----:B------:R-:W-:Y:S01]  /*a2c0*/  ISETP.LT.OR P5, PT, R0, 0x79, !P0 ;  /* 0x000000790000780c */ /* 0x000fe200047a1670 */
[----:B------:R0:W-:Y:S01]  /*a2d0*/  @!P2 STG.E.U8 desc[UR50][R8.64+0x70], R23 ;  /* 0x000070170800a986 */ /* 0x0001e2000c101132 */
[----:B------:R-:W-:Y:S01]  /*a2e0*/  @!P3 IADD3.X R11, R7, UR42, RZ, P6, !PT ;  /* 0x0000002a070bbc10 */ /* 0x000fe2000b7fe4ff */
[----:B--2---:R-:W-:Y:S01]  /*a2f0*/  @!P4 IMAD R21, R148, R19, RZ ;  /* 0x000000139415c224 */ /* 0x004fe200078e02ff */
[----:B------:R-:W-:-:S02]  /*a300*/  @!P4 IADD3 R12, P6, R4, UR43, RZ ;  /* 0x0000002b040ccc10 */ /* 0x000fc4000ffde0ff */
[----:B------:R-:W-:Y:S01]  /*a310*/  ISETP.LT.OR P2, PT, R0, 0x7a, !P0 ;  /* 0x0000007a0000780c */ /* 0x000fe20004741670 */
[----:B------:R2:W-:Y:S01]  /*a320*/  @!P3 STG.E.U8 desc[UR50][R10.64+0x71], R147 ;  /* 0x000071930a00b986 */ /* 0x0005e2000c101132 */
[----:B------:R-:W-:Y:S01]  /*a330*/  @!P4 IADD3.X R13, R5, UR42, RZ, P6, !PT ;  /* 0x0000002a050dcc10 */ /* 0x000fe2000b7fe4ff */
[-C--:B------:R-:W-:Y:S01]  /*a340*/  @!P1 IMAD R149, R149, R19.reuse, RZ ;  /* 0x0000001395959224 */ /* 0x080fe200078e02ff */
[----:B-1----:R-:W-:Y:S02]  /*a350*/  @!P1 IADD3 R14, P3, R4, UR43, RZ ;  /* 0x0000002b040e9c10 */ /* 0x002fe4000ff7e0ff */
[----:B------:R-:W-:Y:S01]  /*a360*/  ISETP.GE.AND P0, PT, R3, 0x101, PT ;  /* 0x000001010300780c */ /* 0x000fe20003f06270 */
[----:B------:R1:W-:Y:S01]  /*a370*/  @!P4 STG.E.U8 desc[UR50][R12.64+0x78], R21 ;  /* 0x000078150c00c986 */ /* 0x0003e2000c101132 */
[----:B------:R-:W-:Y:S01]  /*a380*/  @!P1 IADD3.X R15, R5, UR42, RZ, P3, !PT ;  /* 0x0000002a050f9c10 */ /* 0x000fe20009ffe4ff */
[----:B0-----:R-:W-:Y:S01]  /*a390*/  @!P5 IMAD R23, R150, R19, RZ ;  /* 0x000000139617d224 */ /* 0x001fe200078e02ff */
[----:B------:R-:W-:-:S02]  /*a3a0*/  ISETP.LT.OR P3, PT, R0, 0x1, !P0 ;  /* 0x000000010000780c */ /* 0x000fc40004761670 */
[----:B------:R-:W-:Y:S01]  /*a3b0*/  @!P5 IADD3 R8, P4, R6, UR43, RZ ;  /* 0x0000002b0608dc10 */ /* 0x000fe2000ff9e0ff */
[----:B------:R0:W-:Y:S01]  /*a3c0*/  @!P1 STG.E.U8 desc[UR50][R14.64+0x79], R149 ;  /* 0x000079950e009986 */ /* 0x0001e2000c101132 */
[----:B------:R-:W-:Y:S01]  /*a3d0*/  ISETP.LT.OR P1, PT, R0, 0x2, !P0 ;  /* 0x000000020000780c */ /* 0x000fe20004721670 */
[-C--:B------:R-:W-:Y:S01]  /*a3e0*/  @!P2 IMAD R151, R151, R19.reuse, RZ ;  /* 0x000000139797a224 */ /* 0x080fe200078e02ff */
[----:B------:R-:W-:Y:S02]  /*a3f0*/  @!P5 IADD3.X R9, R7, UR42, RZ, P4, !PT ;  /* 0x0000002a0709dc10 */ /* 0x000fe4000a7fe4ff */
[----:B--2---:R-:W-:Y:S02]  /*a400*/  @!P2 IADD3 R10, P6, R6, UR43, RZ ;  /* 0x0000002b060aac10 */ /* 0x004fe4000ffde0ff */
[----:B------:R-:W-:Y:S01]  /*a410*/  ISETP.GE.AND P4, PT, R3, 0x109, PT ;  /* 0x000001090300780c */ /* 0x000fe20003f86270 */
[----:B------:R2:W-:Y:S01]  /*a420*/  @!P5 STG.E.U8 desc[UR50][R8.64+0x78], R23 ;  /* 0x000078170800d986 */ /* 0x0005e2000c101132 */
[----:B------:R-:W-:Y:S01]  /*a430*/  @!P2 IADD3.X R11, R7, UR42, RZ, P6, !PT ;  /* 0x0000002a070bac10 */ /* 0x000fe2000b7fe4ff */
[----:B------:R-:W-:Y:S01]  /*a440*/  @!P3 IMAD R3, R24, R19, RZ ;  /* 0x000000131803b224 */ /* 0x000fe200078e02ff */
[----:B------:R-:W-:-:S02]  /*a450*/  ISETP.LT.OR P5, PT, R0, 0x1, !P4 ;  /* 0x000000010000780c */ /* 0x000fc400067a1670 */
[----:B-1----:R-:W-:Y:S01]  /*a460*/  @!P3 IADD3 R12, P6, R4, UR47, RZ ;  /* 0x0000002f040cbc10 */ /* 0x002fe2000ffde0ff */
[----:B------:R1:W-:Y:S01]  /*a470*/  @!P2 STG.E.U8 desc[UR50][R10.64+0x79], R151 ;  /* 0x000079970a00a986 */ /* 0x0003e2000c101132 */
[----:B------:R-:W-:Y:S01]  /*a480*/  ISETP.LT.OR P2, PT, R0, 0x2, !P4 ;  /* 0x000000020000780c */ /* 0x000fe20006741670 */
[----:B------:R-:W-:Y:S01]  /*a490*/  @!P1 IMAD R25, R25, R19, RZ ;  /* 0x0000001319199224 */ /* 0x000fe200078e02ff */
[----:B------:R-:W-:Y:S02]  /*a4a0*/  @!P3 IADD3.X R13, R5, UR46, RZ, P6, !PT ;  /* 0x0000002e050dbc10 */ /* 0x000fe4000b7fe4ff */
[----:B0-----:R-:W-:-:S03]  /*a4b0*/  @!P1 IADD3 R14, P6, R4, UR47, RZ ;  /* 0x0000002f040e9c10 */ /* 0x001fc6000ffde0ff */
        /* <DEDUP_REMOVED lines=12> */
[-C--:B0-----:R-:W-:Y:S01]  /*a580*/  @!P3 IMAD R3, R28, R19.reuse, RZ ;  /* 0x000000131c03b224 */ /* 0x081fe200078e02ff */
[----:B------:R-:W-:Y:S02]  /*a590*/  ISETP.LT.OR P5, PT, R0, 0x9, !P4 ;  /* 0x000000090000780c */ /* 0x000fe400067a1670 */
[----:B------:R-:W-:Y:S01]  /*a5a0*/  @!P3 IADD3 R12, P6, R4, UR47, RZ ;  /* 0x0000002f040cbc10 */ /* 0x000fe2000ffde0ff */
[----:B------:R0:W-:Y:S01]  /*a5b0*/  @!P2 STG.E.U8 desc[UR50][R10.64+0x1], R27 ;  /* 0x0000011b0a00a986 */ /* 0x0001e2000c101132 */
[----:B------:R-:W-:Y:S01]  /*a5c0*/  ISETP.LT.OR P2, PT, R0, 0xa, !P4 ;  /* 0x0000000a0000780c */ /* 0x000fe20006741670 */
[----:B------:R-:W-:Y:S01]  /*a5d0*/  @!P1 IMAD R29, R29, R19, RZ ;  /* 0x000000131d1d9224 */ /* 0x000fe200078e02ff */
[----:B------:R-:W-:Y:S02]  /*a5e0*/  @!P3 IADD3.X R13, R5, UR46, RZ, P6, !PT ;  /* 0x0000002e050dbc10 */ /* 0x000fe4000b7fe4ff */
[----:B--2---:R-:W-:-:S03]  /*a5f0*/  @!P1 IADD3 R14, P6, R4, UR47, RZ ;  /* 0x0000002f040e9c10 */ /* 0x004fc6000ffde0ff */
[----:B------:R2:W-:Y:S01]  /*a600*/  @!P3 STG.E.U8 desc[UR50][R12.64+0x8], R3 ;  /* 0x000008030c00b986 */ /* 0x0005e2000c101132 */
[----:B------:R-:W-:Y:S01]  /*a610*/  @!P1 IADD3.X R15, R5, UR46, RZ, P6, !PT ;  /* 0x0000002e050f9c10 */ /* 0x000fe2000b7fe4ff */
[-C--:B-1----:R-:W-:Y:S01]  /*a620*/  @!P5 IMAD R21, R30, R19.reuse, RZ ;  /* 0x000000131e15d224 */ /* 0x082fe200078e02ff */
[----:B------:R-:W-:Y:S02]  /*a630*/  ISETP.LT.OR P3, PT, R0, 0x11, !P0 ;  /* 0x000000110000780c */ /* 0x000fe40004761670 */
[----:B------:R-:W-:Y:S01]  /*a640*/  @!P5 IADD3 R8, P6, R6, UR47, RZ ;  /* 0x0000002f0608dc10 */ /* 0x000fe2000ffde0ff */
[----:B------:R1:W-:Y:S01]  /*a650*/  @!P1 STG.E.U8 desc[UR50][R14.64+0x9], R29 ;  /* 0x0000091d0e009986 */ /* 0x0003e2000c101132 */
[----:B------:R-:W-:Y:S01]  /*a660*/  ISETP.LT.OR P1, PT, R0, 0x12, !P0 ;  /* 0x000000120000780c */ /* 0x000fe20004721670 */
[----:B------:R-:W-:Y:S01]  /*a670*/  @!P2 IMAD R31, R31, R19, RZ ;  /* 0x000000131f1fa224 */ /* 0x000fe200078e02ff */
[----:B------:R-:W-:Y:S02]  /*a680*/  @!P5 IADD3.X R9, R7, UR46, RZ, P6, !PT ;  /* 0x0000002e0709dc10 */ /* 0x000fe4000b7fe4ff */
[----:B0-----:R-:W-:-:S03]  /*a690*/  @!P2 IADD3 R10, P6, R6, UR47, RZ ;  /* 0x0000002f060aac10 */ /* 0x001fc6000ffde0ff */
[----:B------:R0:W-:Y:S01]  /*a6a0*/  @!P5 STG.E.U8 desc[UR50][R8.64+0x8], R21 ;  /* 0x000008150800d986 */ /* 0x0001e2000c101132 */
[----:B------:R-:W-:Y:S01]  /*a6b0*/  @!P2 IADD3.X R11, R7, UR46, RZ, P6, !PT ;  /* 0x0000002e070bac10 */ /* 0x000fe2000b7fe4ff */
[-C--:B--2---:R-:W-:Y:S01]  /*a6c0*/  @!P3 IMAD R3, R32, R19.reuse, RZ ;  /* 0x000000132003b224 */ /* 0x084fe200078e02ff */
[----:B------:R-:W-:Y:S02]  /*a6d0*/  ISETP.LT.OR P5, PT, R0, 0x11, !P4 ;  /* 0x000000110000780c */ /* 0x000fe400067a1670 */
[----:B------:R-:W-:Y:S01]  /*a6e0*/  @!P3 IADD3 R12, P6, R4, UR47, RZ ;  /* 0x0000002f040cbc10 */ /* 0x000fe2000ffde0ff */
        /* <DEDUP_REMOVED lines=228> */
[----:B------:R-:W-:Y:S02]  /*b530*/  @!P5 IADD3 R8, P6, R6, UR47, RZ ;  /* 0x0000002f0608dc10 */ /* 0x000fe4000ffde0ff */
[C---:B------:R-:W-:Y:S01]  /*b540*/  ISETP.LT.OR P3, PT, R0.reuse, 0x71, !P0 ;  /* 0x000000710000780c */ /* 0x040fe20004761670 */
[----:B------:R1:W-:Y:S01]  /*b550*/  @!P1 STG.E.U8 desc[UR50][R14.64+0x69], R77 ;  /* 0x0000694d0e009986 */ /* 0x0003e2000c101132 */
[----:B------:R-:W-:Y:S01]  /*b560*/  @!P5 IADD3.X R9, R7, UR46, RZ, P6, !PT ;  /* 0x0000002e0709dc10 */ /* 0x000fe2000b7fe4ff */
[----:B------:R-:W-:Y:S01]  /*b570*/  @!P2 IMAD R79, R79, R19, RZ ;  /* 0x000000134f4fa224 */ /* 0x000fe200078e02ff */
[----:B------:R-:W-:Y:S02]  /*b580*/  ISETP.LT.OR P1, PT, R0, 0x72, !P0 ;  /* 0x000000720000780c */ /* 0x000fe40004721670 */
[----:B0-----:R-:W-:Y:S01]  /*b590*/  @!P2 IADD3 R10, P6, R6, UR47, RZ ;  /* 0x0000002f060aac10 */ /* 0x001fe2000ffde0ff */
[----:B------:R0:W-:Y:S03]  /*b5a0*/  @!P5 STG.E.U8 desc[UR50][R8.64+0x68], R21 ;  /* 0x000068150800d986 */ /* 0x0001e6000c101132 */
[----:B------:R-:W-:-:S03]  /*b5b0*/  @!P2 IADD3.X R11, R7, UR46, RZ, P6, !PT ;  /* 0x0000002e070bac10 */ /* 0x000fc6000b7fe4ff */
[----:B--2---:R-:W-:Y:S01]  /*b5c0*/  @!P3 IADD3 R12, P5, R4, UR47, RZ ;  /* 0x0000002f040cbc10 */ /* 0x004fe2000ffbe0ff */
[-C--:B------:R-:W-:Y:S01]  /*b5d0*/  @!P3 IMAD R3, R80, R19.reuse, RZ ;  /* 0x000000135003b224 */ /* 0x080fe200078e02ff */
[----:B------:R-:W-:Y:S01]  /*b5e0*/  @!P2 STG.E.U8 desc[UR50][R10.64+0x69], R79 ;  /* 0x0000694f0a00a986 */ /* 0x000fe2000c101132 */
[----:B------:R-:W-:Y:S01]  /*b5f0*/  ISETP.LT.OR P2, PT, R0, 0x71, !P4 ;  /* 0x000000710000780c */ /* 0x000fe20006741670 */
[----:B------:R-:W-:Y:S01]  /*b600*/  @!P1 IMAD R81, R81, R19, RZ ;  /* 0x0000001351519224 */ /* 0x000fe200078e02ff */
[----:B-1----:R-:W-:Y:S02]  /*b610*/  @!P1 IADD3 R14, P6, R4, UR47, RZ ;  /* 0x0000002f040e9c10 */ /* 0x002fe4000ffde0ff */
[C---:B------:R-:W-:Y:S02]  /*b620*/  @!P3 IADD3.X R13, R5.reuse, UR46, RZ, P5, !PT ;  /* 0x0000002e050dbc10 */ /* 0x040fe4000affe4ff */
[----:B------:R-:W-:Y:S02]  /*b630*/  @!P1 IADD3.X R15, R5, UR46, RZ, P6, !PT ;  /* 0x0000002e050f9c10 */ /* 0x000fe4000b7fe4ff */
[C---:B------:R-:W-:Y:S01]  /*b640*/  ISETP.LT.OR P5, PT, R0.reuse, 0x79, !P0 ;  /* 0x000000790000780c */ /* 0x040fe200047a1670 */
[----:B------:R1:W-:Y:S01]  /*b650*/  @!P3 STG.E.U8 desc[UR50][R12.64+0x70], R3 ;  /* 0x000070030c00b986 */ /* 0x0003e2000c101132 */
[----:B------:R-:W-:-:S02]  /*b660*/  ISETP.LT.OR P3, PT, R0, 0x72, !P4 ;  /* 0x000000720000780c */ /* 0x000fc40006761670 */
[----:B------:R-:W-:Y:S01]  /*b670*/  ISETP.LT.OR P0, PT, R0, 0x7a, !P0 ;  /* 0x0000007a0000780c */ /* 0x000fe20004701670 */
[----:B------:R2:W-:Y:S01]  /*b680*/  @!P1 STG.E.U8 desc[UR50][R14.64+0x71], R81 ;  /* 0x000071510e009986 */ /* 0x0005e2000c101132 */
[----:B0-----:R-:W-:Y:S01]  /*b690*/  @!P2 IADD3 R8, P1, R6, UR47, RZ ;  /* 0x0000002f0608ac10 */ /* 0x001fe2000ff3e0ff */
[-C--:B------:R-:W-:Y:S01]  /*b6a0*/  @!P2 IMAD R21, R82, R19.reuse, RZ ;  /* 0x000000135215a224 */ /* 0x080fe200078e02ff */
[C---:B------:R-:W-:Y:S02]  /*b6b0*/  ISETP.LT.OR P6, PT, R0.reuse, 0x79, !P4 ;  /* 0x000000790000780c */ /* 0x040fe400067c1670 */
[----:B------:R-:W-:Y:S02]  /*b6c0*/  @!P2 IADD3.X R9, R7, UR46, RZ, P1, !PT ;  /* 0x0000002e0709ac10 */ /* 0x000fe40008ffe4ff */
[----:B------:R-:W-:Y:S01]  /*b6d0*/  ISETP.LT.OR P4, PT, R0, 0x7a, !P4 ;  /* 0x0000007a0000780c */ /* 0x000fe20006781670 */
[-C--:B-1----:R-:W-:Y:S01]  /*b6e0*/  @!P5 IMAD R3, R84, R19.reuse, RZ ;  /* 0x000000135403d224 */ /* 0x082fe200078e02ff */
[----:B------:R-:W-:Y:S01]  /*b6f0*/  @!P5 IADD3 R12, P1, R4, UR47, RZ ;  /* 0x0000002f040cdc10 */ /* 0x000fe2000ff3e0ff */
[----:B------:R1:W-:Y:S01]  /*b700*/  @!P2 STG.E.U8 desc[UR50][R8.64+0x70], R21 ;  /* 0x000070150800a986 */ /* 0x0003e2000c101132 */
[----:B------:R-:W-:Y:S01]  /*b710*/  @!P3 IADD3 R10, P2, R6, UR47, RZ ;  /* 0x0000002f060abc10 */ /* 0x000fe2000ff5e0ff */
[-C--:B------:R-:W-:Y:S01]  /*b720*/  @!P3 IMAD R83, R83, R19.reuse, RZ ;  /* 0x000000135353b224 */ /* 0x080fe200078e02ff */
[----:B------:R-:W-:Y:S01]  /*b730*/  @!P5 IADD3.X R13, R5, UR46, RZ, P1, !PT ;  /* 0x0000002e050ddc10 */ /* 0x000fe20008ffe4ff */
[-C--:B------:R-:W-:Y:S01]  /*b740*/  @!P0 IMAD R85, R85, R19.reuse, RZ ;  /* 0x0000001355558224 */ /* 0x080fe200078e02ff */
[----:B------:R-:W-:Y:S01]  /*b750*/  @!P3 IADD3.X R11, R7, UR46, RZ, P2, !PT ;  /* 0x0000002e070bbc10 */ /* 0x000fe200097fe4ff */
[----:B------:R-:W-:Y:S01]  /*b760*/  @!P6 IMAD R23, R86, R19, RZ ;  /* 0x000000135617e224 */ /* 0x000fe200078e02ff */
[----:B--2---:R-:W-:-:S02]  /*b770*/  @!P0 IADD3 R14, P2, R4, UR47, RZ ;  /* 0x0000002f040e8c10 */ /* 0x004fc4000ff5e0ff */
[C---:B------:R-:W-:Y:S01]  /*b780*/  @!P6 IADD3 R4, P1, R6.reuse, UR47, RZ ;  /* 0x0000002f0604ec10 */ /* 0x040fe2000ff3e0ff */
[----:B------:R1:W-:Y:S01]  /*b790*/  @!P3 STG.E.U8 desc[UR50][R10.64+0x71], R83 ;  /* 0x000071530a00b986 */ /* 0x0003e2000c101132 */
[----:B------:R-:W-:Y:S01]  /*b7a0*/  @!P4 IADD3 R6, P3, R6, UR47, RZ ;  /* 0x0000002f0606cc10 */ /* 0x000fe2000ff7e0ff */
[----:B------:R-:W-:Y:S01]  /*b7b0*/  @!P4 IMAD R87, R87, R19, RZ ;  /* 0x000000135757c224 */ /* 0x000fe200078e02ff */
[----:B------:R-:W-:Y:S01]  /*b7c0*/  @!P0 IADD3.X R15, R5, UR46, RZ, P2, !PT ;  /* 0x0000002e050f8c10 */ /* 0x000fe200097fe4ff */
[----:B------:R1:W-:Y:S01]  /*b7d0*/  @!P5 STG.E.U8 desc[UR50][R12.64+0x78], R3 ;  /* 0x000078030c00d986 */ /* 0x0003e2000c101132 */
[C---:B------:R-:W-:Y:S02]  /*b7e0*/  @!P6 IADD3.X R5, R7.reuse, UR46, RZ, P1, !PT ;  /* 0x0000002e0705ec10 */ /* 0x040fe40008ffe4ff */
[----:B------:R-:W-:Y:S01]  /*b7f0*/  @!P4 IADD3.X R7, R7, UR46, RZ, P3, !PT ;  /* 0x0000002e0707cc10 */ /* 0x000fe20009ffe4ff */
[----:B------:R1:W-:Y:S04]  /*b800*/  @!P0 STG.E.U8 desc[UR50][R14.64+0x79], R85 ;  /* 0x000079550e008986 */ /* 0x0003e8000c101132 */
[----:B------:R1:W-:Y:S04]  /*b810*/  @!P6 STG.E.U8 desc[UR50][R4.64+0x78], R23 ;  /* 0x000078170400e986 */ /* 0x0003e8000c101132 */
[----:B------:R1:W-:Y:S02]  /*b820*/  @!P4 STG.E.U8 desc[UR50][R6.64+0x79], R87 ;  /* 0x000079570600c986 */ /* 0x0003e4000c101132 */
.L_x_44:
[----:B------:R-:W-:Y:S05]  /*b830*/  BSYNC B0 ;  /* 0x0000000000007941 */ /* 0x000fea0003800000 */
.L_x_28:
[----:B------:R-:W-:Y:S01]  /*b840*/  ULDC UR4, c[0x0][0xc] ;  /* 0x0000030000047ab9 */ /* 0x000fe20000000800 */
[----:B------:R-:W-:Y:S01]  /*b850*/  ULDC UR5, c[0x0][0x10] ;  /* 0x0000040000057ab9 */ /* 0x000fe20000000800 */
[----:B-1----:R-:W1:Y:S01]  /*b860*/  LDC R3, c[0x0][0x14] ;  /* 0x00000500ff037b82 */ /* 0x002e620000000800 */
[----:B------:R-:W-:Y:S01]  /*b870*/  UIMAD.WIDE.U32 UR4, UR4, UR5, URZ ;  /* 0x00000005040472a5 */ /* 0x000fe2000f8e003f */
[----:B------:R-:W-:Y:S01]  /*b880*/  PRMT R0, RZ, 0x7610, R0 ;  /* 0x00007610ff007816 */ /* 0x000fe20000000000 */
[----:B------:R-:W-:Y:S01]  /*b890*/  UMOV UR40, 0xffffffff ;  /* 0xffffffff00287882 */ /* 0x000fe20000000000 */
[----:B------:R-:W-:-:S03]  /*b8a0*/  UMOV UR41, 0xffffffff ;  /* 0xffffffff00297882 */ /* 0x000fc60000000000 */
[----:B-1----:R-:W-:-:S04]  /*b8b0*/  IMAD.WIDE.U32 R16, R3, UR4, R16 ;  /* 0x0000000403107c25 */ /* 0x002fc8000f8e0010 */
[----:B------:R-:W-:Y:S01]  /*b8c0*/  IMAD R3, R3, UR5, RZ ;  /* 0x0000000503037c24 */ /* 0x000fe2000f8e02ff */
[----:B------:R-:W-:Y:S02]  /*b8d0*/  ULDC.64 UR4, c[0x0][0x650] ;  /* 0x0001940000047ab9 */ /* 0x000fe40000000a00 */
[----:B------:R-:W-:Y:S01]  /*b8e0*/  ISETP.GE.U32.AND P0, PT, R16, UR4, PT ;  /* 0x0000000410007c0c */ /* 0x000fe2000bf06070 */
[----:B------:R-:W-:-:S05]  /*b8f0*/  IMAD.IADD R17, R17, 0x1, R3 ;  /* 0x0000000111117824 */ /* 0x000fca00078e0203 */
[----:B------:R-:W-:-:S13]  /*b900*/  ISETP.GE.U32.AND.EX P0, PT, R17, UR5, PT, P0 ;  /* 0x0000000511007c0c */ /* 0x000fda000bf06100 */
[----:B------:R-:W-:Y:S05]  /*b910*/  @P0 BRA `(.L_x_45) ;  /* 0x0000000400800947 */ /* 0x000fea0003800000 */
[----:B------:R-:W1:Y:S01]  /*b920*/  S2UR UR6, SR_CTAID.X ;  /* 0x00000000000679c3 */ /* 0x000e620000002500 */
[----:B------:R-:W-:Y:S01]  /*b930*/  ULDC.64 UR4, c[0x0][0x628] ;  /* 0x00018a0000047ab9 */ /* 0x000fe20000000a00 */
[----:B------:R-:W-:Y:S01]  /*b940*/  ULDC UR7, c[0x0][0x150] ;  /* 0x0000540000077ab9 */ /* 0x000fe20000000800 */
[----:B------:R-:W-:Y:S01]  /*b950*/  ISETP.NE.U32.AND P0, PT, RZ, UR4, PT ;  /* 0x00000004ff007c0c */ /* 0x000fe2000bf05070 */
[----:B------:R-:W-:Y:S01]  /*b960*/  ULDC UR15, c[0x0][0x630] ;  /* 0x00018c00000f7ab9 */ /* 0x000fe20000000800 */
[C---:B------:R-:W-:Y:S01]  /*b970*/  R2UR UR16, R16.reuse ;  /* 0x00000000101072ca */ /* 0x040fe200000e0000 */
[----:B------:R-:W-:Y:S01]  /*b980*/  ULDC UR19, c[0x0][0x154] ;  /* 0x0000550000137ab9 */ /* 0x000fe20000000800 */
[----:B------:R-:W-:Y:S01]  /*b990*/  ISETP.NE.AND.EX P0, PT, RZ, UR5, PT, P0 ;  /* 0x00000005ff007c0c */ /* 0x000fe2000bf05300 */
[----:B------:R-:W2:Y:S01]  /*b9a0*/  S2UR UR18, SR_CTAID.Y ;  /* 0x00000000001279c3 */ /* 0x000ea20000002600 */
[----:B------:R-:W-:Y:S02]  /*b9b0*/  R2UR UR17, R17 ;  /* 0x00000000111172ca */ /* 0x000fe400000e0000 */
[----:B------:R-:W-:-:S02]  /*b9c0*/  R2UR UR12, R16 ;  /* 0x00000000100c72ca */ /* 0x000fc400000e0000 */
[----:B------:R-:W-:Y:S02]  /*b9d0*/  R2UR UR13, R17 ;  /* 0x00000000110d72ca */ /* 0x000fe400000e0000 */
[----:B-1----:R-:W-:-:S05]  /*b9e0*/  I2FP.F32.U32 R0, UR6 ;  /* 0x0000000600007c45 */ /* 0x002fca0008201000 */
[----:B------:R-:W-:-:S04]  /*b9f0*/  FMUL R0, R0, UR7 ;  /* 0x0000000700007c20 */ /* 0x000fc80008400000 */
[----:B------:R1:W3:Y:S01]  /*ba00*/  F2I.U32.TRUNC.NTZ R3, R0 ;  /* 0x0000000000037305 */ /* 0x0002e2000020f000 */
[----:B--2---:R-:W-:Y:S05]  /*ba10*/  @!P0 BRA `(.L_x_46) ;  /* 0x0000000000308947 */ /* 0x004fea0003800000 */
        /* <DEDUP_REMOVED lines=12> */
.L_x_46:
[----:B------:R-:W-:Y:S01]  /*bae0*/  USHF.R.U64 UR41, UR12, UR15, UR13 ;  /* 0x0000000f0c297299 */ /* 0x000fe2000800120d */
[----:B-1----:R-:W-:Y:S01]  /*baf0*/  I2FP.F32.U32 R0, UR18 ;  /* 0x0000001200007c45 */ /* 0x002fe20008201000 */
[----:B------:R-:W-:Y:S02]  /*bb00*/  USHF.R.U32.HI UR4, URZ, UR15, UR13 ;  /* 0x0000000f3f047299 */ /* 0x000fe4000801160d */
[----:B------:R-:W-:Y:S02]  /*bb10*/  UIADD3 UR10, UP0, URZ, -UR41, URZ ;  /* 0x800000293f0a7290 */ /* 0x000fe4000ff1e03f */
[----:B------:R-:W-:Y:S01]  /*bb20*/  FMUL R0, R0, UR19 ;  /* 0x0000001300007c20 */ /* 0x000fe20008400000 */
[----:B------:R-:W-:Y:S01]  /*bb30*/  ULDC.64 UR12, c[0x0][0x620] ;  /* 0x00018800000c7ab9 */ /* 0x000fe20000000a00 */
[----:B------:R-:W-:Y:S01]  /*bb40*/  UIADD3.X UR4, URZ, ~UR4, URZ, UP0, !UPT ;  /* 0x800000043f047290 */ /* 0x000fe200087fe43f */
[----:B------:R-:W-:Y:S01]  /*bb50*/  UMOV UR8, UR16 ;  /* 0x0000001000087c82 */ /* 0x000fe20008000000 */
[----:B------:R-:W-:-:S02]  /*bb60*/  UMOV UR9, UR17 ;  /* 0x0000001100097c82 */ /* 0x000fc40008000000 */
[----:B------:R-:W1:Y:S01]  /*bb70*/  F2I.U32.TRUNC.NTZ R0, R0 ;  /* 0x0000000000007305 */ /* 0x000e62000020f000 */
[----:B------:R-:W-:Y:S02]  /*bb80*/  UIMAD UR4, UR4, UR12, URZ ;  /* 0x0000000c040472a4 */ /* 0x000fe4000f8e023f */
[----:B------:R-:W-:Y:S01]  /*bb90*/  UIMAD.WIDE.U32 UR8, UR10, UR12, UR8 ;  /* 0x0000000c0a0872a5 */ /* 0x000fe2000f8e0008 */
[----:B---3--:R-:W-:Y:S01]  /*bba0*/  R2UR UR12, R3 ;  /* 0x00000000030c72ca */ /* 0x008fe200000e0000 */
[----:B------:R-:W-:Y:S01]  /*bbb0*/  UIMAD UR10, UR10, UR13, UR4 ;  /* 0x0000000d0a0a72a4 */ /* 0x000fe2000f8e0204 */
[----:B------:R-:W-:Y:S01]  /*bbc0*/  ULDC UR11, c[0x0][0x618] ;  /* 0x00018600000b7ab9 */ /* 0x000fe20000000800 */
[----:B------:R-:W-:Y:S02]  /*bbd0*/  ULDC UR21, c[0x0][0x658] ;  /* 0x0001960000157ab9 */ /* 0x000fe40000000800 */
[----:B------:R-:W-:Y:S01]  /*bbe0*/  UIADD3 UR10, UR9, UR10, URZ ;  /* 0x0000000a090a7290 */ /* 0x000fe2000fffe03f */
[----:B------:R-:W-:Y:S01]  /*bbf0*/  UMOV UR16, 0xffffffff ;  /* 0xffffffff00107882 */ /* 0x000fe20000000000 */
[----:B------:R-:W-:Y:S01]  /*bc00*/  ULDC.64 UR4, c[0x0][0x640] ;  /* 0x0001900000047ab9 */ /* 0x000fe20000000a00 */
[----:B------:R-:W-:Y:S01]  /*bc10*/  USHF.L.U32 UR17, UR16, UR21, URZ ;  /* 0x0000001510117299 */ /* 0x000fe2000800063f */
[----:B------:R-:W-:Y:S01]  /*bc20*/  ISETP.NE.U32.AND P0, PT, RZ, UR4, PT ;  /* 0x00000004ff007c0c */ /* 0x000fe2000bf05070 */
[----:B------:R-:W-:Y:S01]  /*bc30*/  USHF.R.U64 UR8, UR8, UR11, UR10 ;  /* 0x0000000b08087299 */ /* 0x000fe2000800120a */
[----:B-1----:R-:W-:Y:S01]  /*bc40*/  R2UR UR14, R0 ;  /* 0x00000000000e72ca */ /* 0x002fe200000e0000 */
[----:B------:R-:W-:Y:S01]  /*bc50*/  USHF.R.U32.HI UR10, URZ, UR11, UR10 ;  /* 0x0000000b3f0a7299 */ /* 0x000fe2000801160a */
[----:B------:R-:W-:Y:S01]  /*bc60*/  ISETP.NE.AND.EX P0, PT, RZ, UR5, PT, P0 ;  /* 0x00000005ff007c0c */ /* 0x000fe2000bf05300 */
[----:B------:R-:W-:Y:S01]  /*bc70*/  ULDC UR15, c[0x0][0x608] ;  /* 0x00018200000f7ab9 */ /* 0x000fe20000000800 */
[----:B------:R-:W-:-:S02]  /*bc80*/  ULOP3.LUT UR22, URZ, UR17, URZ, 0x33, !UPT ;  /* 0x000000113f167292 */ /* 0x000fc4000f8e333f */
[----:B------:R-:W-:Y:S02]  /*bc90*/  USHF.R.U64 UR17, UR8, UR15, UR10 ;  /* 0x0000000f08117299 */ /* 0x000fe4000800120a */
[----:B------:R-:W-:Y:S01]  /*bca0*/  USHF.R.U32.HI UR10, URZ, UR15, UR10 ;  /* 0x0000000f3f0a7299 */ /* 0x000fe2000801160a */
[----:B------:R-:W-:Y:S01]  /*bcb0*/  UMOV UR19, 0x1 ;  /* 0x0000000100137882 */ /* 0x000fe20000000000 */
[----:B------:R-:W-:Y:S02]  /*bcc0*/  UIADD3 UR12, -UR12, URZ, URZ ;  /* 0x0000003f0c0c7290 */ /* 0x000fe4000fffe13f */
[----:B------:R-:W-:Y:S02]  /*bcd0*/  USHF.L.U32 UR16, UR19, UR21, URZ ;  /* 0x0000001513107299 */ /* 0x000fe4000800063f */
[----:B------:R-:W-:Y:S01]  /*bce0*/  USHF.R.U64 UR19, UR17, UR21, UR10 ;  /* 0x0000001511137299 */ /* 0x000fe2000800120a */
[----:B------:R-:W-:Y:S01]  /*bcf0*/  ULDC UR13, c[0x0][0x144] ;  /* 0x00005100000d7ab9 */ /* 0x000fe20000000800 */
[----:B------:R-:W-:Y:S01]  /*bd00*/  ULDC UR7, c[0x0][0x600] ;  /* 0x0001800000077ab9 */ /* 0x000fe20000000800 */
[----:B------:R-:W-:-:S02]  /*bd10*/  UIADD3 UR20, -UR14, URZ, URZ ;  /* 0x0000003f0e147290 */ /* 0x000fc4000fffe13f */
[----:B------:R-:W-:Y:S02]  /*bd20*/  USHF.R.U32.HI UR15, URZ, UR21, UR10 ;  /* 0x000000153f0f7299 */ /* 0x000fe4000801160a */
[----:B------:R-:W-:Y:S02]  /*bd30*/  UIADD3 UR9, UR7, -0x1, URZ ;  /* 0xffffffff07097890 */ /* 0x000fe4000fffe03f */
        /* <DEDUP_REMOVED lines=16> */
.L_x_47:
[----:B------:R-:W-:Y:S01]  /*be40*/  UISETP.NE.AND UP0, UPT, UR39, URZ, UPT ;  /* 0x0000003f2700728c */ /* 0x000fe2000bf05270 */
[----:B------:R-:W-:Y:S01]  /*be50*/  IMAD.MOV.U32 R0, RZ, RZ, 0x1 ;  /* 0x00000001ff007424 */ /* 0x000fe200078e00ff */
[----:B------:R-:W-:Y:S02]  /*be60*/  USHF.R.U64 UR4, UR14, UR21, UR15 ;  /* 0x000000150e047299 */ /* 0x000fe4000800120f */
[----:B------:R-:W-:Y:S02]  /*be70*/  ULOP3.LUT UR17, UR17, UR22, URZ, 0xc0, !UPT ;  /* 0x0000001611117292 */ /* 0x000fe4000f8ec03f */
[----:B------:R-:W-:Y:S02]  /*be80*/  UIADD3 UR5, -UR4, URZ, URZ ;  /* 0x0000003f04057290 */ /* 0x000fe4000fffe13f */
[----:B------:R-:W-:Y:S02]  /*be90*/  UIMAD UR16, UR16, UR4, UR17 ;  /* 0x00000004101072a4 */ /* 0x000fe4000f8e0211 */
[----:B------:R-:W-:-:S02]  /*bea0*/  ULOP3.LUT UR9, UR8, UR9, URZ, 0xc0, !UPT ;  /* 0x0000000908097292 */ /* 0x000fc4000f8ec03f */
[----:B------:R-:W-:Y:S02]  /*beb0*/  @UP0 UIMAD UR49, UR24, UR20, UR18 ;  /* 0x00000014183102a4 */ /* 0x000fe4000f8e0212 */
[----:B------:R-:W-:-:S03]  /*bec0*/  UIMAD UR4, UR5, UR23, UR19 ;  /* 0x00000017050472a4 */ /* 0x000fc6000f8e0213 */
[----:B------:R-:W-:Y:S01]  /*bed0*/  ULDC UR5, c[0x0][0x610] ;  /* 0x0001840000057ab9 */ /* 0x000fe20000000800 */
[----:B------:R-:W-:Y:S02]  /*bee0*/  UIMAD UR4, UR4, UR7, UR9 ;  /* 0x00000007040472a4 */ /* 0x000fe4000f8e0209 */
[----:B------:R-:W-:-:S04]  /*bef0*/  UIMAD UR49, UR16, UR5, UR49 ;  /* 0x00000005103172a4 */ /* 0x000fc8000f8e0231 */
[----:B------:R-:W-:Y:S02]  /*bf00*/  USEL UR40, UR4, UR49, !UP0 ;  /* 0x0000003104287287 */ /* 0x000fe4000c000000 */
[----:B------:R-:W-:-:S12]  /*bf10*/  USEL UR49, UR49, UR4, !UP0 ;  /* 0x0000000431317287 */ /* 0x000fd8000c000000 */
.L_x_45:
[----:B------:R-:W-:-:S13]  /*bf20*/  LOP3.LUT P0, RZ, R0, 0xff, RZ, 0xc0, !PT ;  /* 0x000000ff00ff7812 */ /* 0x000fda000780c0ff */
[----:B------:R-:W-:Y:S05]  /*bf30*/  @P0 BRA `(.L_x_48) ;  /* 0xffffff5000780947 */ /* 0x000fea000383ffff */
[----:B------:R-:W-:Y:S05]  /*bf40*/  EXIT ;  /* 0x000000000000794d */ /* 0x000fea0003800000 */
.L_x_3:
[----:B------:R-:W-:Y:S01]  /*bf50*/  ULDC.64 UR8, c[0x0][0x650] ;  /* 0x0001940000087ab9 */ /* 0x000fe20000000a00 */
[----:B------:R-:W-:Y:S01]  /*bf60*/  PRMT R0, RZ, 0x7610, R0 ;  /* 0x00007610ff007816 */ /* 0x000fe20000000000 */
[----:B------:R-:W-:Y:S01]  /*bf70*/  IMAD.MOV.U32 R3, RZ, RZ, -0x1 ;  /* 0xffffffffff037424 */ /* 0x000fe200078e00ff */
[----:B------:R-:W-:Y:S01]  /*bf80*/  ISETP.GE.U32.AND P0, PT, R16, UR8, PT ;  /* 0x0000000810007c0c */ /* 0x000fe2000bf06070 */
[----:B------:R-:W-:Y:S02]  /*bf90*/  IMAD.MOV.U32 R4, RZ, RZ, -0x1 ;  /* 0xffffffffff047424 */ /* 0x000fe400078e00ff */
[----:B------:R-:W-:Y:S01]  /*bfa0*/  IMAD.MOV.U32 R11, RZ, RZ, -0x1 ;  /* 0xffffffffff0b7424 */ /* 0x000fe200078e00ff */
[----:B------:R-:W-:-:S13]  /*bfb0*/  ISETP.GE.U32.AND.EX P0, PT, R17, UR9, PT, P0 ;  /* 0x0000000911007c0c */ /* 0x000fda000bf06100 */
[----:B------:R-:W-:Y:S05]  /*bfc0*/  @P0 BRA `(.L_x_49) ;  /* 0x00000004008c0947 */ /* 0x000fea0003800000 */
[----:B------:R-:W-:Y:S01]  /*bfd0*/  I2FP.F32.U32 R0, UR4 ;  /* 0x0000000400007c45 */ /* 0x000fe20008201000 */
[----:B0-----:R-:W-:Y:S01]  /*bfe0*/  ULDC.64 UR16, c[0x0][0x628] ;  /* 0x00018a0000107ab9 */ /* 0x001fe20000000a00 */
        /* <DEDUP_REMOVED lines=24> */
.L_x_50:
        /* <DEDUP_REMOVED lines=24> */
[----:B------:R-:W-:Y:S01]  /*c2f0*/  UMOV UR19, 0x1 ;  /* 0x0000000100137882 */ /* 0x000fe20000000000 */
[----:B------:R-:W-:Y:S01]  /*c300*/  ULDC UR20, c[0x0][0x608] ;  /* 0x0001820000147ab9 */ /* 0x000fe20000000800 */
[----:B------:R-:W-:Y:S01]  /*c310*/  USHF.L.U32 UR26, UR19, UR23, URZ ;  /* 0x00000017131a7299 */ /* 0x000fe2000800063f */
[----:B------:R-:W-:Y:S01]  /*c320*/  ISETP.NE.AND.EX P0, PT, RZ, UR9, PT, P0 ;  /* 0x00000009ff007c0c */ /* 0x000fe2000bf05300 */
[----:B------:R-:W-:Y:S02]  /*c330*/  USHF.R.U64 UR19, UR18, UR20, UR11 ;  /* 0x0000001412137299 */ /* 0x000fe4000800120b */
[----:B------:R-:W-:Y:S02]  /*c340*/  USHF.R.U32.HI UR11, URZ, UR20, UR11 ;  /* 0x000000143f0b7299 */ /* 0x000fe4000801160b */
[----:B------:R-:W-:-:S02]  /*c350*/  UIADD3 UR15, -UR15, URZ, URZ ;  /* 0x0000003f0f0f7290 */ /* 0x000fc4000fffe13f */
[----:B------:R-:W-:Y:S01]  /*c360*/  USHF.R.U64 UR20, UR19, UR23, UR11 ;  /* 0x0000001713147299 */ /* 0x000fe2000800120b */
[----:B------:R-:W-:Y:S01]  /*c370*/  ULDC UR16, c[0x0][0x144] ;  /* 0x0000510000107ab9 */ /* 0x000fe20000000800 */
[----:B------:R-:W-:Y:S01]  /*c380*/  ULDC UR6, c[0x0][0x600] ;  /* 0x0001800000067ab9 */ /* 0x000fe20000000800 */
[----:B------:R-:W-:Y:S02]  /*c390*/  USHF.R.U32.HI UR11, URZ, UR23, UR11 ;  /* 0x000000173f0b7299 */ /* 0x000fe4000801160b */
[----:B------:R-:W-:Y:S02]  /*c3a0*/  UIMAD UR23, UR16, UR15, UR4 ;  /* 0x0000000f101772a4 */ /* 0x000fe4000f8e0204 */
[----:B------:R-:W-:Y:S02]  /*c3b0*/  UIADD3 UR22, UR6, -0x1, URZ ;  /* 0xffffffff06167890 */ /* 0x000fe4000fffe03f */
[----:B------:R-:W-:Y:S02]  /*c3c0*/  ULOP3.LUT UR27, URZ, UR13, URZ, 0x33, !UPT ;  /* 0x0000000d3f1b7292 */ /* 0x000fe4000f8e333f */
[----:B------:R-:W-:Y:S01]  /*c3d0*/  UIADD3 UR21, -UR17, URZ, URZ ;  /* 0x0000003f11157290 */ /* 0x000fe2000fffe13f */
        /* <DEDUP_REMOVED lines=17> */
.L_x_51:
[----:B------:R-:W-:Y:S01]  /*c4f0*/  UISETP.NE.AND UP0, UPT, UR39, URZ, UPT ;  /* 0x0000003f2700728c */ /* 0x000fe2000bf05270 */
[----:B------:R-:W-:Y:S01]  /*c500*/  IMAD.MOV.U32 R0, RZ, RZ, 0x1 ;  /* 0x00000001ff007424 */ /* 0x000fe200078e00ff */
[----:B------:R-:W-:Y:S01]  /*c510*/  USHF.R.U64 UR8, UR4, UR24, UR11 ;  /* 0x0000001804087299 */ /* 0x000fe2000800120b */
[----:B------:R-:W-:Y:S01]  /*c520*/  IMAD.U32 R11, RZ, RZ, UR5 ;  /* 0x00000005ff0b7e24 */ /* 0x000fe2000f8e00ff */
[----:B------:R-:W-:Y:S02]  /*c530*/  ULOP3.LUT UR4, UR19, UR27, URZ, 0xc0, !UPT ;  /* 0x0000001b13047292 */ /* 0x000fe4000f8ec03f */
[----:B------:R-:W-:Y:S02]  /*c540*/  ULOP3.LUT UR18, UR18, UR22, URZ, 0xc0, !UPT ;  /* 0x0000001612127292 */ /* 0x000fe4000f8ec03f */
[----:B------:R-:W-:-:S03]  /*c550*/  UIMAD UR4, UR26, UR8, UR4 ;  /* 0x000000081a0472a4 */ /* 0x000fc6000f8e0204 */
[----:B------:R-:W-:Y:S02]  /*c560*/  @UP0 UIMAD UR23, UR28, UR21, UR7 ;  /* 0x000000151c1702a4 */ /* 0x000fe4000f8e0207 */
[----:B------:R-:W-:-:S03]  /*c570*/  UIADD3 UR7, -UR8, URZ, URZ ;  /* 0x0000003f08077290 */ /* 0x000fc6000fffe13f */
[----:B------:R-:W-:Y:S01]  /*c580*/  ULDC UR8, c[0x0][0x610] ;  /* 0x0001840000087ab9 */ /* 0x000fe20000000800 */
[----:B------:R-:W-:Y:S02]  /*c590*/  UIMAD UR7, UR7, UR25, UR20 ;  /* 0x00000019070772a4 */ /* 0x000fe4000f8e0214 */
[----:B------:R-:W-:Y:S02]  /*c5a0*/  UIMAD UR4, UR4, UR8, UR23 ;  /* 0x00000008040472a4 */ /* 0x000fe4000f8e0217 */
[----:B------:R-:W-:-:S04]  /*c5b0*/  UIMAD UR7, UR7, UR6, UR18 ;  /* 0x00000006070772a4 */ /* 0x000fc8000f8e0212 */
[----:B------:R-:W-:Y:S02]  /*c5c0*/  USEL UR6, UR7, UR4, !UP0 ;  /* 0x0000000407067287 */ /* 0x000fe4000c000000 */
[----:B------:R-:W-:-:S04]  /*c5d0*/  USEL UR4, UR4, UR7, !UP0 ;  /* 0x0000000704047287 */ /* 0x000fc8000c000000 */
[----:B------:R-:W-:Y:S02]  /*c5e0*/  IMAD.U32 R4, RZ, RZ, UR6 ;  /* 0x00000006ff047e24 */ /* 0x000fe4000f8e00ff */
[----:B------:R-:W-:-:S07]  /*c5f0*/  IMAD.U32 R3, RZ, RZ, UR4 ;  /* 0x00000004ff037e24 */ /* 0x000fce000f8e00ff */
.L_x_49:
[----:B------:R-:W-:-:S08]  /*c600*/  NOP ;  /* 0x0000000000007918 */ /* 0x000fd00000000000 */
[----:B------:R-:W1:-:S00]  /*c610*/  USETMAXREG.DEALLOC.CTAPOOL 0x28 ;  /* 0x00000028000079c8 */ /* 0x000e4000080e0500 */
[----:B------:R-:W-:-:S13]  /*c620*/  ISETP.NE.AND P0, PT, RZ, UR10, PT ;  /* 0x0000000aff007c0c */ /* 0x000fda000bf05270 */
[----:B0-----:R-:W-:Y:S05]  /*c630*/  @P0 EXIT ;  /* 0x000000000000094d */ /* 0x001fea0003800000 */
[----:B-1----:R-:W-:Y:S01]  /*c640*/  LOP3.LUT P0, RZ, R0, 0xff, RZ, 0xc0, !PT ;  /* 0x000000ff00ff7812 */ /* 0x002fe2000780c0ff */
[----:B------:R-:W-:Y:S02]  /*c650*/  IMAD.MOV.U32 R0, RZ, RZ, 0x1 ;  /* 0x00000001ff007424 */ /* 0x000fe400078e00ff */
[----:B------:R-:W-:-:S10]  /*c660*/  IMAD.MOV.U32 R8, RZ, RZ, RZ ;  /* 0x000000ffff087224 */ /* 0x000fd400078e00ff */
[----:B------:R-:W-:Y:S05]  /*c670*/  @!P0 BRA `(.L_x_52) ;  /* 0x0000000c00488947 */ /* 0x000fea0003800000 */
[----:B------:R-:W-:Y:S01]  /*c680*/  ULDC UR4, c[0x0][0x28c] ;  /* 0x0000a30000047ab9 */ /* 0x000fe20000000800 */
[----:B------:R-:W-:Y:S01]  /*c690*/  ULDC UR6, c[0x0][0x658] ;  /* 0x0001960000067ab9 */ /* 0x000fe20000000800 */
[----:B------:R-:W-:Y:S01]  /*c6a0*/  UIADD3 UR10, UR4, 0x7f, URZ ;  /* 0x0000007f040a7890 */ /* 0x000fe2000fffe03f */
[C---:B------:R-:W-:Y:S01]  /*c6b0*/  LOP3.LUT P2, RZ, R2.reuse, 0x7f, RZ, 0xc0, !PT ;  /* 0x0000007f02ff7812 */ /* 0x040fe2000784c0ff */
[----:B------:R-:W-:Y:S01]  /*c6c0*/  UMOV UR7, 0xffffffff ;  /* 0xffffffff00077882 */ /* 0x000fe20000000000 */
[----:B------:R-:W-:Y:S01]  /*c6d0*/  ULDC UR5, c[0x0][0x600] ;  /* 0x0001800000057ab9 */ /* 0x000fe20000000800 */
[----:B------:R-:W-:Y:S01]  /*c6e0*/  UMOV UR9, 0x1 ;  /* 0x0000000100097882 */ /* 0x000fe20000000000 */
[----:B------:R-:W-:Y:S01]  /*c6f0*/  USHF.L.U32 UR7, UR7, UR6, URZ ;  /* 0x0000000607077299 */ /* 0x000fe2000800063f */
[----:B------:R-:W-:Y:S01]  /*c700*/  LOP3.LUT P0, RZ, R2, 0x1f, RZ, 0xc0, !PT ;  /* 0x0000001f02ff7812 */ /* 0x000fe2000780c0ff */
[----:B------:R-:W-:Y:S01]  /*c710*/  UIADD3 UR4, UR5, -0x1, URZ ;  /* 0xffffffff05047890 */ /* 0x000fe2000fffe03f */
[----:B------:R-:W-:Y:S01]  /*c720*/  BSSY B0, `(.L_x_52) ;  /* 0x00000c7000007945 */ /* 0x000fe20003800000 */
[----:B------:R-:W-:Y:S01]  /*c730*/  USHF.R.S32.HI UR11, URZ, 0x1f, UR10 ;  /* 0x0000001f3f0b7899 */ /* 0x000fe2000801140a */
[----:B------:R-:W-:Y:S01]  /*c740*/  PLOP3.LUT P0, PT, P0, P2, PT, 0x8a, 0x0 ;  /* 0x000000000000781c */ /* 0x000fe20000705172 */
[----:B------:R-:W-:Y:S01]  /*c750*/  ULDC UR8, c[0x0][0xc] ;  /* 0x0000030000087ab9 */ /* 0x000fe20000000800 */
[----:B------:R-:W-:Y:S01]  /*c760*/  USHF.L.U32 UR5, UR9, UR6, URZ ;  /* 0x0000000609057299 */ /* 0x000fe2000800063f */
[----:B------:R-:W-:Y:S01]  /*c770*/  IMAD.MOV.U32 R9, RZ, RZ, 0x1 ;  /* 0x00000001ff097424 */ /* 0x000fe200078e00ff */
[----:B------:R-:W-:Y:S01]  /*c780*/  ULEA.HI UR11, UR11, UR10, URZ, 0x7 ;  /* 0x0000000a0b0b7291 */ /* 0x000fe2000f8f383f */
[----:B------:R-:W-:Y:S01]  /*c790*/  IMAD.MOV.U32 R0, RZ, RZ, 0x1 ;  /* 0x00000001ff007424 */ /* 0x000fe200078e00ff */
[----:B------:R-:W-:Y:S01]  /*c7a0*/  ULDC UR9, c[0x0][0x10] ;  /* 0x0000040000097ab9 */ /* 0x000fe20000000800 */
[----:B------:R-:W-:Y:S01]  /*c7b0*/  ULOP3.LUT UR6, URZ, UR7, URZ, 0x33, !UPT ;  /* 0x000000073f067292 */ /* 0x000fe2000f8e333f */
[----:B------:R-:W-:Y:S01]  /*c7c0*/  IMAD.MOV.U32 R8, RZ, RZ, RZ ;  /* 0x000000ffff087224 */ /* 0x000fe200078e00ff */
[----:B------:R-:W-:Y:S01]  /*c7d0*/  UIMAD.WIDE.U32 UR8, UR8, UR9, URZ ;  /* 0x00000009080872a5 */ /* 0x000fe2000f8e003f */
[----:B------:R-:W-:Y:S01]  /*c7e0*/  ULDC UR7, c[0x0][0x14] ;  /* 0x0000050000077ab9 */ /* 0x000fe20000000800 */
[----:B------:R-:W-:-:S02]  /*c7f0*/  USHF.R.S32.HI UR19, URZ, 0x7, UR11 ;  /* 0x000000073f137899 */ /* 0x000fc4000801140b */
[----:B------:R-:W-:Y:S02]  /*c800*/  UIMAD.WIDE.U32 UR22, UR8, UR7, URZ ;  /* 0x00000007081672a5 */ /* 0x000fe4000f8e003f */
[----:B------:R-:W-:Y:S02]  /*c810*/  UIMAD UR13, UR9, UR7, URZ ;  /* 0x00000007090d72a4 */ /* 0x000fe4000f8e023f */
[----:B------:R-:W-:Y:S02]  /*c820*/  ULOP3.LUT UR21, UR38, 0x2, URZ, 0xfc, !UPT ;  /* 0x0000000226157892 */ /* 0x000fe4000f8efc3f */
[----:B------:R-:W-:Y:S02]  /*c830*/  UIADD3 UR13, UR23, UR13, URZ ;  /* 0x0000000d170d7290 */ /* 0x000fe4000fffe03f */
[----:B------:R-:W-:Y:S01]  /*c840*/  UIADD3 UR26, UR19, 0x1, URZ ;  /* 0x00000001131a7890 */ /* 0x000fe2000fffe03f */
[----:B------:R-:W-:-:S11]  /*c850*/  ULDC.64 UR24, c[0x0][0x198] ;  /* 0x0000660000187ab9 */ /* 0x000fd60000000a00 */
.L_x_64:
[----:B------:R-:W-:-:S03]  /*c860*/  UMOV UR7, 0xffffffff ;  /* 0xffffffff00077882 */ /* 0x000fc60000000000 */
[----:B------:R-:W-:Y:S05]  /*c870*/  BRA.DIV UR7, `(.L_x_53) ;  /* 0x0000000e07907947 */ /* 0x000fea000b800000 */
[----:B------:R-:W-:-:S13]  /*c880*/  ELECT P6, URZ, PT ;  /* 0x00000000003f782f */ /* 0x000fda00038c0000 */
.L_x_74:
[----:B------:R-:W0:Y:S01]  /*c890*/  LDC R2, c[0x0][0x28c] ;  /* 0x0000a300ff027b82 */ /* 0x000e220000000800 */
[----:B------:R-:W-:Y:S01]  /*c8a0*/  BSSY B1, `(.L_x_54) ;  /* 0x0000038000017945 */ /* 0x000fe20003800000 */
[----:B0-----:R-:W-:-:S13]  /*c8b0*/  ISETP.LT.OR P6, PT, R2, 0x1, !P6 ;  /* 0x000000010200780c */ /* 0x001fda00077c1670 */
[----:B------:R-:W-:Y:S05]  /*c8c0*/  @P6 BRA `(.L_x_55) ;  /* 0x0000000000d46947 */ /* 0x000fea0003800000 */
[----:B------:R-:W-:Y:S02]  /*c8d0*/  IMAD R7, R3, 0x180, RZ ;  /* 0x0000018003077824 */ /* 0x000fe400078e02ff */
[----:B------:R-:W-:Y:S02]  /*c8e0*/  IMAD.SHL.U32 R6, R4, 0x80, RZ ;  /* 0x0000008004067824 */ /* 0x000fe400078e00ff */
[----:B------:R-:W-:Y:S02]  /*c8f0*/  IMAD.MOV.U32 R12, RZ, RZ, RZ ;  /* 0x000000ffff0c7224 */ /* 0x000fe400078e00ff */
[----:B------:R-:W-:Y:S02]  /*c900*/  IMAD.U32 R14, RZ, RZ, UR26 ;  /* 0x0000001aff0e7e24 */ /* 0x000fe4000f8e00ff */
[----:B------:R-:W-:Y:S02]  /*c910*/  IMAD.MOV.U32 R2, RZ, RZ, R0 ;  /* 0x000000ffff027224 */ /* 0x000fe400078e0000 */
[----:B------:R-:W-:-:S07]  /*c920*/  IMAD.MOV.U32 R3, RZ, RZ, R8 ;  /* 0x000000ffff037224 */ /* 0x000fce00078e0008 */
.L_x_59:
[----:B------:R-:W0:Y:S01]  /*c930*/  S2R R5, SR_CgaCtaId ;  /* 0x0000000000057919 */ /* 0x000e220000008800 */
[----:B------:R-:W-:-:S04]  /*c940*/  MOV R4, 0x400 ;  /* 0x0000040000047802 */ /* 0x000fc80000000f00 */
[----:B0-----:R-:W-:Y:S02]  /*c950*/  LEA R10, R5, R4, 0x18 ;  /* 0x00000004050a7211 */ /* 0x001fe400078ec0ff */
[----:B------:R-:W-:Y:S01]  /*c960*/  SHF.L.U32 R4, R2, 0x1f, RZ ;  /* 0x0000001f02047819 */ /* 0x000fe200000006ff */
[----:B------:R-:W0:Y:S02]  /*c970*/  @!P2 LDC R5, c[0x0][0x500] ;  /* 0x00014000ff05ab82 */ /* 0x000e240000000800 */
[----:B------:R-:W-:-:S04]  /*c980*/  IMAD R13, R3, 0x8, R10 ;  /* 0x00000008030d7824 */ /* 0x000fc800078e020a */
[----:B------:R-:W1:Y:S02]  /*c990*/  SYNCS.PHASECHK.TRANS64.TRYWAIT P1, [R13+URZ+0x18], R4 ;  /* 0x000018040d0075a7 */ /* 0x000e64000802017f */
[----:B-1----:R-:W-:Y:S05]  /*c9a0*/  @!P1 BRA `(.L_x_56) ;  /* 0x0000000c00649947 */ /* 0x002fea0003800000 */
.L_x_75:
[----:B------:R-:W-:Y:S01]  /*c9b0*/  UPRMT UR7, UR21, 0x9910, URZ ;  /* 0x0000991015077896 */ /* 0x000fe2000800003f */
[----:B0-----:R0:W-:Y:S03]  /*c9c0*/  @!P2 SYNCS.ARRIVE.TRANS64 RZ, [R13+URZ], R5 ;  /* 0x000000050dffa9a7 */ /* 0x0011e6000800003f */
[----:B------:R-:W-:-:S06]  /*c9d0*/  UISETP.NE.AND UP0, UPT, UR7, 0x2, UPT ;  /* 0x000000020700788c */ /* 0x000fcc000bf05270 */
[----:B------:R-:W-:-:S13]  /*c9e0*/  PLOP3.LUT P1, PT, PT, PT, UP0, 0x80, 0x0 ;  /* 0x000000000000781c */ /* 0x000fda0003f2f008 */
[----:B0-----:R-:W-:Y:S05]  /*c9f0*/  @P1 BRA `(.L_x_57) ;  /* 0x0000000000041947 */ /* 0x001fea0003800000 */
[----:B------:R-:W-:Y:S01]  /*ca00*/  BPT.TRAP 0x1 ;  /* 0x000000040000795c */ /* 0x000fe20000300000 */
.L_x_57:
[----:B------:R-:W-:Y:S05]  /*ca10*/  @P0 BRA `(.L_x_58) ;  /* 0x0000000000040947 */ /* 0x000fea0003800000 */
[----:B------:R-:W-:Y:S01]  /*ca20*/  BPT.TRAP 0x1 ;  /* 0x000000040000795c */ /* 0x000fe20000300000 */
.L_x_58:
[--C-:B-1----:R-:W-:Y:S01]  /*ca30*/  IMAD R4, R3, 0xc000, R10.reuse ;  /* 0x0000c00003047824 */ /* 0x102fe200078e020a */
[----:B------:R-:W-:Y:S01]  /*ca40*/  R2UR UR9, R13 ;  /* 0x000000000d0972ca */ /* 0x000fe200000e0000 */
[----:B------:R-:W-:Y:S01]  /*ca50*/  IMAD R10, R3, 0x4000, R10 ;  /* 0x00004000030a7824 */ /* 0x000fe200078e020a */
[----:B------:R-:W-:Y:S01]  /*ca60*/  UIADD3 UR14, UP0, UR24, 0xf0, URZ ;  /* 0x000000f0180e7890 */ /* 0x000fe2000ff1e03f */
[----:B------:R-:W-:Y:S01]  /*ca70*/  VIADD R14, R14, 0xffffffff ;  /* 0xffffffff0e0e7836 */ /* 0x000fe20000000000 */
[----:B------:R-:W-:Y:S01]  /*ca80*/  R2UR UR7, R4 ;  /* 0x00000000040772ca */ /* 0x000fe200000e0000 */
[----:B------:R-:W-:Y:S01]  /*ca90*/  UIADD3 UR28, UP1, UR24, 0x1f0, URZ ;  /* 0x000001f0181c7890 */ /* 0x000fe2000ff3e03f */
[----:B------:R-:W-:Y:S01]  /*caa0*/  R2UR UR8, R10 ;  /* 0x000000000a0872ca */ /* 0x000fe200000e0000 */
[----:B------:R-:W-:Y:S01]  /*cab0*/  UIADD3.X UR15, URZ, UR25, URZ, UP0, !UPT ;  /* 0x000000193f0f7290 */ /* 0x000fe200087fe43f */
[----:B------:R-:W-:Y:S01]  /*cac0*/  R2UR UR11, R7 ;  /* 0x00000000070b72ca */ /* 0x000fe200000e0000 */
[----:B------:R-:W-:Y:S01]  /*cad0*/  VIADD R3, R3, 0x1 ;  /* 0x0000000103037836 */ /* 0x000fe20000000000 */
[----:B------:R-:W-:Y:S01]  /*cae0*/  R2UR UR10, R12 ;  /* 0x000000000c0a72ca */ /* 0x000fe200000e0000 */
[----:B------:R-:W-:Y:S01]  /*caf0*/  UIADD3.X UR29, URZ, UR25, URZ, UP1, !UPT ;  /* 0x000000193f1d7290 */ /* 0x000fe20008ffe43f */
[----:B------:R-:W-:Y:S01]  /*cb00*/  R2UR UR12, R11 ;  /* 0x000000000b0c72ca */ /* 0x000fe200000e0000 */
[----:B------:R-:W-:Y:S01]  /*cb10*/  UMOV UR16, 0x0 ;  /* 0x0000000000107882 */ /* 0x000fe20000000000 */
[----:B------:R-:W-:Y:S01]  /*cb20*/  R2UR UR20, R6 ;  /* 0x00000000061472ca */ /* 0x000fe200000e0000 */
[----:B------:R-:W-:Y:S01]  /*cb30*/  UMOV UR17, 0x10000000 ;  /* 0x1000000000117882 */ /* 0x000fe20000000000 */
[----:B------:R-:W-:Y:S01]  /*cb40*/  ISETP.GT.AND P3, PT, R14, 0x1, PT ;  /* 0x000000010e00780c */ /* 0x000fe20003f64270 */
[----:B------:R-:W-:Y:S01]  /*cb50*/  UIADD3 UR7, UR7, 0x100, URZ ;  /* 0x0000010007077890 */ /* 0x000fe2000fffe03f */
[----:B------:R-:W-:Y:S01]  /*cb60*/  ISETP.NE.AND P1, PT, R3, 0x3, PT ;  /* 0x000000030300780c */ /* 0x000fe20003f25270 */
[----:B------:R-:W-:Y:S01]  /*cb70*/  UIADD3 UR18, UR8, 0x24100, URZ ;  /* 0x0002410008127890 */ /* 0x000fe2000fffe03f */
[----:B------:R-:W-:-:S02]  /*cb80*/  VIADD R12, R12, 0x80 ;  /* 0x000000800c0c7836 */ /* 0x000fc40000000000 */
[----:B------:R-:W-:Y:S02]  /*cb90*/  SEL R5, RZ, 0x1, P1 ;  /* 0x00000001ff057807 */ /* 0x000fe40000800000 */
[----:B------:R-:W-:Y:S01]  /*cba0*/  UMOV UR8, UR7 ;  /* 0x0000000700087c82 */ /* 0x000fe20008000000 */
[----:B------:R-:W-:Y:S01]  /*cbb0*/  SEL R3, R3, RZ, P1 ;  /* 0x000000ff03037207 */ /* 0x000fe20000800000 */
[----:B------:R0:W-:Y:S01]  /*cbc0*/  UTMALDG.3D [UR8], [UR14], desc[UR16] ;  /* 0x000010080e0075b4 */ /* 0x0001e20008011000 */
[----:B------:R-:W-:Y:S01]  /*cbd0*/  LOP3.LUT R2, R2, R5, RZ, 0x3c, !PT ;  /* 0x0000000502027212 */ /* 0x000fe200078e3cff */
[----:B0-----:R-:W-:Y:S01]  /*cbe0*/  UMOV UR8, UR18 ;  /* 0x0000001200087c82 */ /* 0x001fe20008000000 */
[----:B------:R-:W-:Y:S02]  /*cbf0*/  UMOV UR11, UR20 ;  /* 0x00000014000b7c82 */ /* 0x000fe40008000000 */
[----:B------:R0:W-:Y:S02]  /*cc00*/  UTMALDG.3D [UR8], [UR28], desc[UR16] ;  /* 0x000010081c0075b4 */ /* 0x0001e40008011000 */
[----:B0-----:R-:W-:Y:S05]  /*cc10*/  @P3 BRA `(.L_x_59) ;  /* 0xfffffffc00443947 */ /* 0x001fea000383ffff */
.L_x_55:
[----:B------:R-:W-:Y:S05]  /*cc20*/  BSYNC B1 ;  /* 0x0000000000017941 */ /* 0x000fea0003800000 */
.L_x_54:
[----:B------:R-:W-:Y:S01]  /*cc30*/  LOP3.LUT P4, RZ, R9, 0xff, RZ, 0xc0, !PT ;  /* 0x000000ff09ff7812 */ /* 0x000fe2000788c0ff */
[----:B------:R-:W-:Y:S01]  /*cc40*/  VIADD R8, R8, UR19 ;  /* 0x0000001308087c36 */ /* 0x000fe20008000000 */
[----:B------:R-:W-:Y:S01]  /*cc50*/  ULDC.64 UR8, c[0x0][0x650] ;  /* 0x0001940000087ab9 */ /* 0x000fe20000000a00 */
[----:B------:R-:W-:Y:S01]  /*cc60*/  IMAD.U32 R5, RZ, RZ, UR19 ;  /* 0x00000013ff057e24 */ /* 0x000fe2000f8e00ff */
[----:B------:R-:W-:Y:S01]  /*cc70*/  UISETP.GE.U32.AND UP0, UPT, UR19, 0x3, UPT ;  /* 0x000000031300788c */ /* 0x000fe2000bf06070 */
[----:B------:R-:W-:Y:S01]  /*cc80*/  BSSY B1, `(.L_x_60) ;  /* 0x000006e000017945 */ /* 0x000fe20003800000 */
[----:B------:R-:W-:Y:S01]  /*cc90*/  ISETP.GT.U32.AND P1, PT, R8, 0x2, PT ;  /* 0x000000020800780c */ /* 0x000fe20003f24070 */
[----:B------:R-:W-:Y:S01]  /*cca0*/  IMAD.MOV.U32 R11, RZ, RZ, -0x1 ;  /* 0xffffffffff0b7424 */ /* 0x000fe200078e00ff */
[----:B------:R-:W-:Y:S02]  /*ccb0*/  PRMT R9, RZ, 0x7610, R9 ;  /* 0x00007610ff097816 */ /* 0x000fe40000000009 */
[----:B------:R-:W-:-:S02]  /*ccc0*/  ISETP.LT.U32.AND P1, PT, R5, 0x3, P1 ;  /* 0x000000030500780c */ /* 0x000fc40000f21070 */
[----:B------:R-:W-:Y:S01]  /*ccd0*/  PLOP3.LUT P3, PT, PT, PT, UP0, 0x80, 0x0 ;  /* 0x000000000000781c */ /* 0x000fe20003f6f008 */
[----:B------:R-:W0:Y:S01]  /*cce0*/  @P4 S2R R3, SR_CgaCtaId ;  /* 0x0000000000034919 */ /* 0x000e220000008800 */
[----:B------:R-:W-:-:S04]  /*ccf0*/  @P4 MOV R2, 0x400 ;  /* 0x0000040000024802 */ /* 0x000fc80000000f00 */
[----:B0-----:R-:W-:Y:S01]  /*cd00*/  @P4 LEA R4, R3, R2, 0x18 ;  /* 0x0000000203044211 */ /* 0x001fe200078ec0ff */
[----:B------:R-:W-:-:S03]  /*cd10*/  IMAD.WIDE.U32 R2, R8, -0x55555555, RZ ;  /* 0xaaaaaaab08027825 */ /* 0x000fc600078e00ff */
[----:B------:R0:W-:Y:S01]  /*cd20*/  @P4 SYNCS.ARRIVE.TRANS64.A1T0 RZ, [R4+URZ+0x48], RZ ;  /* 0x000048ff04ff49a7 */ /* 0x0001e2000810003f */
[----:B------:R-:W-:Y:S02]  /*cd30*/  IADD3 R16, P4, R16, UR22, RZ ;  /* 0x0000001610107c10 */ /* 0x000fe4000ff9e0ff */
[----:B------:R-:W-:Y:S02]  /*cd40*/  SHF.R.U32.HI R5, RZ, 0x1, R3 ;  /* 0x00000001ff057819 */ /* 0x000fe40000011603 */
[----:B------:R-:W-:Y:S02]  /*cd50*/  SEL R3, RZ, 0x1, !P1 ;  /* 0x00000001ff037807 */ /* 0x000fe40004800000 */
[----:B------:R-:W-:Y:S01]  /*cd60*/  IADD3.X R17, R17, UR13, RZ, P4, !PT ;  /* 0x0000000d11117c10 */ /* 0x000fe2000a7fe4ff */
[----:B------:R-:W-:Y:S01]  /*cd70*/  IMAD R8, R5, -0x3, R8 ;  /* 0xfffffffd05087824 */ /* 0x000fe200078e0208 */
[----:B------:R-:W-:Y:S01]  /*cd80*/  ISETP.GE.U32.AND P1, PT, R16, UR8, PT ;  /* 0x0000000810007c0c */ /* 0x000fe2000bf26070 */
[----:B0-----:R-:W-:Y:S01]  /*cd90*/  IMAD.MOV.U32 R4, RZ, RZ, -0x1 ;  /* 0xffffffffff047424 */ /* 0x001fe200078e00ff */
[----:B------:R-:W-:Y:S01]  /*cda0*/  LOP3.LUT R0, R0, R3, RZ, 0x3c, !PT ;  /* 0x0000000300007212 */ /* 0x000fe200078e3cff */
[----:B------:R-:W-:Y:S01]  /*cdb0*/  IMAD.MOV.U32 R3, RZ, RZ, -0x1 ;  /* 0xffffffffff037424 */ /* 0x000fe200078e00ff */
[----:B------:R-:W-:-:S02]  /*cdc0*/  ISETP.GE.U32.AND.EX P1, PT, R17, UR9, PT, P1 ;  /* 0x0000000911007c0c */ /* 0x000fc4000bf26110 */
[----:B------:R-:W-:Y:S02]  /*cdd0*/  @P3 LOP3.LUT R0, R0, 0x1, R5, 0x78, !PT ;  /* 0x0000000100003812 */ /* 0x000fe400078e7805 */
[----:B------:R-:W-:-:S09]  /*cde0*/  PRMT R2, RZ, 0x7610, R2 ;  /* 0x00007610ff027816 */ /* 0x000fd20000000002 */
[----:B------:R-:W-:Y:S05]  /*cdf0*/  @P1 BRA `(.L_x_61) ;  /* 0x0000000400581947 */ /* 0x000fea0003800000 */
[----:B------:R-:W-:Y:S01]  /*ce00*/  ULDC.64 UR8, c[0x0][0x628] ;  /* 0x00018a0000087ab9 */ /* 0x000fe20000000a00 */
[----:B------:R-:W0:Y:S01]  /*ce10*/  S2R R12, SR_CTAID.X ;  /* 0x00000000000c7919 */ /* 0x000e220000002500 */
[----:B------:R-:W-:Y:S01]  /*ce20*/  ISETP.NE.U32.AND P1, PT, RZ, UR8, PT ;  /* 0x00000008ff007c0c */ /* 0x000fe2000bf25070 */
[----:B------:R-:W-:Y:S01]  /*ce30*/  ULDC UR10, c[0x0][0x630] ;  /* 0x00018c00000a7ab9 */ /* 0x000fe20000000800 */
[----:B------:R-:W-:Y:S01]  /*ce40*/  IMAD.MOV.U32 R2, RZ, RZ, R16 ;  /* 0x000000ffff027224 */ /* 0x000fe200078e0010 */
[----:B------:R-:W1:Y:S01]  /*ce50*/  S2R R10, SR_CTAID.Y ;  /* 0x00000000000a7919 */ /* 0x000e620000002600 */
[----:B------:R-:W-:Y:S01]  /*ce60*/  ISETP.NE.AND.EX P1, PT, RZ, UR9, PT, P1 ;  /* 0x00000009ff007c0c */ /* 0x000fe2000bf25310 */
[----:B------:R-:W-:-:S12]  /*ce70*/  IMAD.MOV.U32 R3, RZ, RZ, R17 ;  /* 0x000000ffff037224 */ /* 0x000fd800078e0011 */
[----:B------:R-:W-:Y:S05]  /*ce80*/  @!P1 BRA `(.L_x_62) ;  /* 0x0000000000289947 */ /* 0x000fea0003800000 */
[----:B------:R-:W-:Y:S02]  /*ce90*/  ULDC UR7, c[0x0][0x634] ;  /* 0x00018d0000077ab9 */ /* 0x000fe40000000800 */
[----:B------:R-:W-:-:S05]  /*cea0*/  IADD3 R7, P1, R16, UR7, RZ ;  /* 0x0000000710077c10 */ /* 0x000fca000ff3e0ff */
[----:B------:R-:W-:-:S04]  /*ceb0*/  IMAD.X R11, RZ, RZ, R17, P1 ;  /* 0x000000ffff0b7224 */ /* 0x000fc800008e0611 */
[----:B------:R-:W-:-:S04]  /*cec0*/  IMAD.WIDE.U32 R4, R11, UR8, RZ ;  /* 0x000000080b047c25 */ /* 0x000fc8000f8e00ff */
[----:B------:R-:W-:-:S04]  /*ced0*/  IMAD.WIDE.U32 R4, P1, R7, UR9, R4 ;  /* 0x0000000907047c25 */ /* 0x000fc8000f820004 */
[----:B------:R-:W-:-:S04]  /*cee0*/  IMAD.WIDE.U32 R6, R7, UR8, RZ ;  /* 0x0000000807067c25 */ /* 0x000fc8000f8e00ff */
[----:B------:R-:W-:Y:S01]  /*cef0*/  IMAD.X R3, RZ, RZ, RZ, P1 ;  /* 0x000000ffff037224 */ /* 0x000fe200008e06ff */
[----:B------:R-:W-:Y:S01]  /*cf00*/  IADD3 RZ, P1, R7, R4, RZ ;  /* 0x0000000407ff7210 */ /* 0x000fe20007f3e0ff */
[----:B------:R-:W-:-:S04]  /*cf10*/  IMAD.MOV.U32 R2, RZ, RZ, R5 ;  /* 0x000000ffff027224 */ /* 0x000fc800078e0005 */
[----:B------:R-:W-:-:S08]  /*cf20*/  IMAD.WIDE.U32.X R2, R11, UR9, R2, P1 ;  /* 0x000000090b027c25 */ /* 0x000fd000088e0402 */
.L_x_62:
[--C-:B------:R-:W-:Y:S01]  /*cf30*/  SHF.R.U64 R11, R2, UR10, R3.reuse ;  /* 0x0000000a020b7c19 */ /* 0x100fe20008001203 */
[----:B------:R-:W-:Y:S01]  /*cf40*/  ULDC.64 UR8, c[0x0][0x620] ;  /* 0x0001880000087ab9 */ /* 0x000fe20000000a00 */
[----:B------:R-:W-:Y:S01]  /*cf50*/  SHF.R.U32.HI R2, RZ, UR10, R3 ;  /* 0x0000000aff027c19 */ /* 0x000fe20008011603 */
[----:B------:R-:W-:Y:S01]  /*cf60*/  ULDC UR7, c[0x0][0x150] ;  /* 0x0000540000077ab9 */ /* 0x000fe20000000800 */
[----:B------:R-:W-:Y:S01]  /*cf70*/  IADD3 R5, P1, RZ, -R11, RZ ;  /* 0x8000000bff057210 */ /* 0x000fe20007f3e0ff */
[----:B------:R-:W2:Y:S01]  /*cf80*/  LDC R7, c[0x0][0x144] ;  /* 0x00005100ff077b82 */ /* 0x000ea20000000800 */
[----:B------:R-:W-:Y:S01]  /*cf90*/  ULDC.64 UR10, c[0x0][0x640] ;  /* 0x00019000000a7ab9 */ /* 0x000fe20000000a00 */
[----:B------:R-:W-:Y:S02]  /*cfa0*/  UISETP.NE.AND UP0, UPT, UR39, URZ, UPT ;  /* 0x0000003f2700728c */ /* 0x000fe4000bf05270 */
[----:B------:R-:W-:Y:S01]  /*cfb0*/  IMAD.X R2, RZ, RZ, ~R2, P1 ;  /* 0x000000ffff027224 */ /* 0x000fe200008e0e02 */
[----:B------:R-:W-:-:S03]  /*cfc0*/  ISETP.NE.U32.AND P1, PT, RZ, UR10, PT ;  /* 0x0000000aff007c0c */ /* 0x000fc6000bf25070 */
[----:B------:R-:W-:Y:S01]  /*cfd0*/  IMAD R4, R2, UR8, RZ ;  /* 0x0000000802047c24 */ /* 0x000fe2000f8e02ff */
[----:B------:R-:W3:Y:S01]  /*cfe0*/  LDC R15, c[0x0][0x148] ;  /* 0x00005200ff0f7b82 */ /* 0x000ee20000000800 */
[C---:B------:R-:W-:Y:S01]  /*cff0*/  IMAD.WIDE.U32 R2, R5.reuse, UR8, R16 ;  /* 0x0000000805027c25 */ /* 0x040fe2000f8e0010 */
[----:B------:R-:W-:Y:S01]  /*d000*/  ULDC UR8, c[0x0][0x154] ;  /* 0x0000550000087ab9 */ /* 0x000fe20000000800 */
[----:B------:R-:W-:Y:S02]  /*d010*/  ISETP.NE.AND.EX P1, PT, RZ, UR11, PT, P1 ;  /* 0x0000000bff007c0c */ /* 0x000fe4000bf25310 */
[----:B------:R-:W-:Y:S01]  /*d020*/  IMAD R5, R5, UR9, R4 ;  /* 0x0000000905057c24 */ /* 0x000fe2000f8e0204 */
[----:B0-----:R-:W-:Y:S01]  /*d030*/  I2FP.F32.U32 R4, R12 ;  /* 0x0000000c00047245 */ /* 0x001fe20000201000 */
[----:B------:R-:W-:Y:S01]  /*d040*/  ULDC UR9, c[0x0][0x608] ;  /* 0x0001820000097ab9 */ /* 0x000fe20000000800 */
[----:B------:R-:W-:Y:S01]  /*d050*/  PLOP3.LUT P3, PT, PT, PT, UP0, 0x80, 0x0 ;  /* 0x000000000000781c */ /* 0x000fe20003f6f008 */
[----:B------:R-:W-:-:S02]  /*d060*/  IMAD.IADD R3, R3, 0x1, R5 ;  /* 0x0000000103037824 */ /* 0x000fc400078e0205 */
[----:B------:R-:W-:Y:S01]  /*d070*/  FMUL R4, R4, UR7 ;  /* 0x0000000704047c20 */ /* 0x000fe20008400000 */
[----:B------:R-:W-:Y:S02]  /*d080*/  ULDC UR7, c[0x0][0x618] ;  /* 0x0001860000077ab9 */ /* 0x000fe40000000800 */
[--C-:B------:R-:W-:Y:S02]  /*d090*/  SHF.R.U64 R13, R2, UR7, R3.reuse ;  /* 0x00000007020d7c19 */ /* 0x100fe40008001203 */
[----:B-1----:R-:W-:Y:S01]  /*d0a0*/  I2FP.F32.U32 R2, R10 ;  /* 0x0000000a00027245 */ /* 0x002fe20000201000 */
[----:B------:R-:W0:Y:S04]  /*d0b0*/  F2I.U32.TRUNC.NTZ R4, R4 ;  /* 0x0000000400047305 */ /* 0x000e28000020f000 */
[----:B------:R-:W-:Y:S01]  /*d0c0*/  FMUL R5, R2, UR8 ;  /* 0x0000000802057c20 */ /* 0x000fe20008400000 */
[----:B------:R-:W-:Y:S01]  /*d0d0*/  SHF.R.U32.HI R2, RZ, UR7, R3 ;  /* 0x00000007ff027c19 */ /* 0x000fe20008011603 */
[----:B------:R-:W-:-:S02]  /*d0e0*/  ULDC UR7, c[0x0][0x658] ;  /* 0x0001960000077ab9 */ /* 0x000fc40000000800 */
[----:B------:R1:W4:Y:S01]  /*d0f0*/  F2I.U32.TRUNC.NTZ R20, R5 ;  /* 0x0000000500147305 */ /* 0x000322000020f000 */
[--C-:B------:R-:W-:Y:S02]  /*d100*/  SHF.R.U64 R18, R13, UR9, R2.reuse ;  /* 0x000000090d127c19 */ /* 0x100fe40008001202 */
[----:B------:R-:W-:-:S04]  /*d110*/  SHF.R.U32.HI R3, RZ, UR9, R2 ;  /* 0x00000009ff037c19 */ /* 0x000fc80008011602 */
[--C-:B------:R-:W-:Y:S01]  /*d120*/  SHF.R.U64 R14, R18, UR7, R3.reuse ;  /* 0x00000007120e7c19 */ /* 0x100fe20008001203 */
[----:B0-----:R-:W-:Y:S01]  /*d130*/  IMAD.MOV R4, RZ, RZ, -R4 ;  /* 0x000000ffff047224 */ /* 0x001fe200078e0a04 */
[----:B------:R-:W-:-:S03]  /*d140*/  SHF.R.U32.HI R3, RZ, UR7, R3 ;  /* 0x00000007ff037c19 */ /* 0x000fc60008011603 */
[----:B--2---:R-:W-:Y:S02]  /*d150*/  IMAD R12, R7, R4, R12 ;  /* 0x00000004070c7224 */ /* 0x004fe400078e020c */
[----:B------:R-:W-:Y:S01]  /*d160*/  IMAD.MOV.U32 R2, RZ, RZ, R14 ;  /* 0x000000ffff027224 */ /* 0x000fe200078e000e */
[----:B-1--4-:R-:W-:Y:S06]  /*d170*/  @!P1 BRA `(.L_x_63) ;  /* 0x0000000000289947 */ /* 0x012fec0003800000 */
        /* <DEDUP_REMOVED lines=10> */
.L_x_63:
[----:B------:R-:W-:Y:S01]  /*d220*/  ULDC UR7, c[0x0][0x648] ;  /* 0x0001920000077ab9 */ /* 0x000fe20000000800 */
[----:B------:R-:W-:Y:S01]  /*d230*/  IMAD.MOV R20, RZ, RZ, -R20 ;  /* 0x000000ffff147224 */ /* 0x000fe200078e0a14 */
[----:B------:R-:W-:Y:S01]  /*d240*/  SHF.R.U64 R3, R2, UR7, R3 ;  /* 0x0000000702037c19 */ /* 0x000fe20008001203 */
[----:B------:R-:W-:Y:S01]  /*d250*/  ULDC UR7, c[0x0][0x638] ;  /* 0x00018e0000077ab9 */ /* 0x000fe20000000800 */
[----:B------:R-:W-:Y:S01]  /*d260*/  LOP3.LUT R2, R18, UR6, RZ, 0xc0, !PT ;  /* 0x0000000612027c12 */ /* 0x000fe2000f8ec0ff */
[----:B------:R-:W-:Y:S01]  /*d270*/  UISETP.NE.AND UP0, UPT, UR39, URZ, UPT ;  /* 0x0000003f2700728c */ /* 0x000fe2000bf05270 */
[----:B------:R-:W-:Y:S01]  /*d280*/  LOP3.LUT R13, R13, UR4, RZ, 0xc0, !PT ;  /* 0x000000040d0d7c12 */ /* 0x000fe2000f8ec0ff */
[----:B------:R-:W-:Y:S01]  /*d290*/  IMAD.MOV R5, RZ, RZ, -R3 ;  /* 0x000000ffff057224 */ /* 0x000fe200078e0a03 */
[----:B------:R-:W-:Y:S01]  /*d2a0*/  ULDC UR8, c[0x0][0x610] ;  /* 0x0001840000087ab9 */ /* 0x000fe20000000800 */
[----:B---3--:R-:W-:Y:S02]  /*d2b0*/  @P3 IMAD R12, R15, R20, R10 ;  /* 0x000000140f0c3224 */ /* 0x008fe400078e020a */
[----:B------:R-:W-:Y:S01]  /*d2c0*/  IMAD R3, R3, UR5, R2 ;  /* 0x0000000503037c24 */ /* 0x000fe2000f8e0202 */
[----:B------:R-:W-:Y:S01]  /*d2d0*/  PLOP3.LUT P1, PT, PT, PT, UP0, 0x40, 0x0 ;  /* 0x000000000000781c */ /* 0x000fe20003f2e808 */
[----:B------:R-:W-:Y:S01]  /*d2e0*/  IMAD R14, R5, UR7, R14 ;  /* 0x00000007050e7c24 */ /* 0x000fe2000f8e020e */
[----:B------:R-:W-:Y:S01]  /*d2f0*/  ULDC UR7, c[0x0][0x600] ;  /* 0x0001800000077ab9 */ /* 0x000fe20000000800 */
[----:B------:R-:W-:Y:S01]  /*d300*/  IMAD R3, R3, UR8, R12 ;  /* 0x0000000803037c24 */ /* 0x000fe2000f8e020c */
[----:B------:R-:W-:Y:S01]  /*d310*/  PLOP3.LUT P3, PT, PT, PT, UP0, 0x40, 0x0 ;  /* 0x000000000000781c */ /* 0x000fe20003f6e808 */
[----:B------:R-:W-:-:S02]  /*d320*/  IMAD R14, R14, UR7, R13 ;  /* 0x000000070e0e7c24 */ /* 0x000fc4000f8e020d */
[----:B------:R-:W-:-:S03]  /*d330*/  IMAD.MOV.U32 R2, RZ, RZ, 0x1 ;  /* 0x00000001ff027424 */ /* 0x000fc600078e00ff */
[----:B------:R-:W-:Y:S02]  /*d340*/  SEL R4, R14, R3, P1 ;  /* 0x000000030e047207 */ /* 0x000fe40000800000 */
[----:B------:R-:W-:-:S07]  /*d350*/  SEL R3, R3, R14, P3 ;  /* 0x0000000e03037207 */ /* 0x000fce0001800000 */
.L_x_61:
[----:B------:R-:W-:Y:S05]  /*d360*/  BSYNC B1 ;  /* 0x0000000000017941 */ /* 0x000fea0003800000 */
.L_x_60:
[----:B------:R-:W-:-:S13]  /*d370*/  LOP3.LUT P1, RZ, R2, 0xff, RZ, 0xc0, !PT ;  /* 0x000000ff02ff7812 */ /* 0x000fda000782c0ff */
[----:B------:R-:W-:Y:S05]  /*d380*/  @P1 BRA `(.L_x_64) ;  /* 0xfffffff400341947 */ /* 0x000fea000383ffff */
[----:B------:R-:W-:Y:S05]  /*d390*/  BSYNC B0 ;  /* 0x0000000000007941 */ /* 0x000fea0003800000 */
.L_x_52:
[----:B------:R-:W-:-:S03]  /*d3a0*/  UMOV UR7, 0xffffffff ;  /* 0xffffffff00077882 */ /* 0x000fc60000000000 */
[----:B------:R-:W-:Y:S05]  /*d3b0*/  BRA.DIV UR7, `(.L_x_65) ;  /* 0x0000000207f47947 */ /* 0x000fea000b800000 */
[----:B------:R-:W-:-:S13]  /*d3c0*/  ELECT P6, URZ, PT ;  /* 0x00000000003f782f */ /* 0x000fda00038c0000 */
.L_x_78:
[----:B------:R-:W-:Y:S04]  /*d3d0*/  BSSY B0, `(.L_x_66) ;  /* 0x0000023000007945 */ /* 0x000fe80003800000 */
[----:B------:R-:W-:Y:S05]  /*d3e0*/  @!P6 BRA `(.L_x_67) ;  /* 0x000000000084e947 */ /* 0x000fea0003800000 */
[----:B------:R-:W-:-:S04]  /*d3f0*/  ULOP3.LUT UR7, UR38, 0x2, URZ, 0xfc, !UPT ;  /* 0x0000000226077892 */ /* 0x000fc8000f8efc3f */
[----:B------:R-:W-:-:S06]  /*d400*/  UISETP.NE.AND UP0, UPT, UR7, 0x3, UPT ;  /* 0x000000030700788c */ /* 0x000fcc000bf05270 */
[----:B------:R-:W-:-:S13]  /*d410*/  PLOP3.LUT P0, PT, PT, PT, UP0, 0x80, 0x0 ;  /* 0x000000000000781c */ /* 0x000fda0003f0f008 */
[----:B------:R-:W-:Y:S05]  /*d420*/  @!P0 BRA `(.L_x_68) ;  /* 0x0000000000048947 */ /* 0x000fea0003800000 */
[----:B------:R-:W-:Y:S01]  /*d430*/  BPT.TRAP 0x1 ;  /* 0x000000040000795c */ /* 0x000fe20000300000 */
.L_x_68:
[----:B------:R-:W0:Y:S01]  /*d440*/  S2R R3, SR_CgaCtaId ;  /* 0x0000000000037919 */ /* 0x000e220000008800 */
[----:B------:R-:W-:-:S04]  /*d450*/  MOV R2, 0x400 ;  /* 0x0000040000027802 */ /* 0x000fc80000000f00 */
[----:B0-----:R-:W-:Y:S02]  /*d460*/  LEA R3, R3, R2, 0x18 ;  /* 0x0000000203037211 */ /* 0x001fe400078ec0ff */
[----:B------:R-:W-:-:S03]  /*d470*/  SHF.L.U32 R2, R0, 0x1f, RZ ;  /* 0x0000001f00027819 */ /* 0x000fc600000006ff */
[----:B------:R-:W-:-:S04]  /*d480*/  VIADD R3, R3, 0x18 ;  /* 0x0000001803037836 */ /* 0x000fc80000000000 */
[C---:B------:R-:W-:Y:S02]  /*d490*/  IMAD R7, R8.reuse, 0x8, R3 ;  /* 0x0000000808077824 */ /* 0x040fe400078e0203 */
[----:B------:R-:W-:Y:S02]  /*d4a0*/  VIADD R8, R8, 0x1 ;  /* 0x0000000108087836 */ /* 0x000fe40000000000 */
[----:B------:R-:W0:Y:S03]  /*d4b0*/  SYNCS.PHASECHK.TRANS64.TRYWAIT P0, [R7+URZ], R2 ;  /* 0x00000002070075a7 */ /* 0x000e26000800017f */
[----:B------:R-:W-:-:S04]  /*d4c0*/  ISETP.NE.AND P1, PT, R8, 0x3, PT ;  /* 0x000000030800780c */ /* 0x000fc80003f25270 */
[----:B------:R-:W-:Y:S02]  /*d4d0*/  SEL R5, RZ, 0x1, P1 ;  /* 0x00000001ff057807 */ /* 0x000fe40000800000 */
[----:B------:R-:W-:Y:S02]  /*d4e0*/  SEL R8, R8, RZ, P1 ;  /* 0x000000ff08087207 */ /* 0x000fe40000800000 */
[----:B------:R-:W-:-:S03]  /*d4f0*/  LOP3.LUT R5, R0, R5, RZ, 0x3c, !PT ;  /* 0x0000000500057212 */ /* 0x000fc600078e3cff */
[----:B------:R-:W-:Y:S01]  /*d500*/  IMAD R9, R8, 0x8, R3 ;  /* 0x0000000808097824 */ /* 0x000fe200078e0203 */
[----:B------:R-:W-:Y:S01]  /*d510*/  SHF.L.U32 R4, R5, 0x1f, RZ ;  /* 0x0000001f05047819 */ /* 0x000fe200000006ff */
[----:B0-----:R-:W-:Y:S06]  /*d520*/  @!P0 BRA `(.L_x_69) ;  /* 0x0000000000b88947 */ /* 0x001fec0003800000 */
.L_x_79:
[----:B------:R-:W1:Y:S01]  /*d530*/  SYNCS.PHASECHK.TRANS64.TRYWAIT P0, [R9+URZ], R4 ;  /* 0x00000004090075a7 */ /* 0x000e62000800017f */
[----:B------:R-:W-:-:S05]  /*d540*/  VIADD R0, R8, 0x1 ;  /* 0x0000000108007836 */ /* 0x000fca0000000000 */
[----:B------:R-:W-:-:S04]  /*d550*/  ISETP.NE.AND P1, PT, R0, 0x3, PT ;  /* 0x000000030000780c */ /* 0x000fc80003f25270 */
[----:B0-----:R-:W-:Y:S02]  /*d560*/  SEL R2, RZ, 0x1, P1 ;  /* 0x00000001ff027807 */ /* 0x001fe40000800000 */
[----:B------:R-:W-:Y:S02]  /*d570*/  SEL R0, R0, RZ, P1 ;  /* 0x000000ff00007207 */ /* 0x000fe40000800000 */
[----:B------:R-:W-:Y:S01]  /*d580*/  LOP3.LUT R2, R5, R2, RZ, 0x3c, !PT ;  /* 0x0000000205027212 */ /* 0x000fe200078e3cff */
[----:B-1----:R-:W-:Y:S06]  /*d590*/  @!P0 BRA `(.L_x_70) ;  /* 0x0000000000b08947 */ /* 0x002fec0003800000 */
.L_x_80:
[----:B------:R-:W-:Y:S01]  /*d5a0*/  IMAD R3, R0, 0x8, R3 ;  /* 0x0000000800037824 */ /* 0x000fe200078e0203 */
[----:B------:R-:W-:-:S07]  /*d5b0*/  SHF.L.U32 R0, R2, 0x1f, RZ ;  /* 0x0000001f02007819 */ /* 0x000fce00000006ff */
.L_x_71:
[----:B-1----:R1:W2:Y:S02]  /*d5c0*/  SYNCS.PHASECHK.TRANS64.TRYWAIT P0, [R3+URZ], R0 ;  /* 0x00000000030075a7 */ /* 0x0022a4000800017f */
[----:B--2---:R-:W-:Y:S05]  /*d5d0*/  @!P0 NANOSLEEP.SYNCS 0x989680 ;  /* 0x009896800000895d */ /* 0x004fea0003900000 */
[----:B------:R-:W2:Y:S02]  /*d5e0*/  @!P0 SYNCS.PHASECHK.TRANS64 P0, [R3+URZ], R0 ;  /* 0x00000000030085a7 */ /* 0x000ea4000800007f */
[----:B--2---:R-:W-:Y:S05]  /*d5f0*/  @!P0 BRA `(.L_x_71) ;  /* 0xfffffffc00f08947 */ /* 0x004fea000383ffff */
.L_x_67:
[----:B------:R-:W-:Y:S05]  /*d600*/  BSYNC B0 ;  /* 0x0000000000007941 */ /* 0x000fea0003800000 */
.L_x_66:
[----:B------:R-:W-:Y:S05]  /*d610*/  EXIT ;  /* 0x000000000000794d */ /* 0x000fea0003800000 */
.L_x_17:
[----:B-1----:R1:W2:Y:S02]  /*d620*/  SYNCS.PHASECHK.TRANS64.TRYWAIT P1, [R3+URZ], R0 ;  /* 0x00000000030075a7 */ /* 0x0022a4000802017f */
[----:B--2---:R-:W-:Y:S05]  /*d630*/  @!P1 NANOSLEEP.SYNCS 0x989680 ;  /* 0x009896800000995d */ /* 0x004fea0003900000 */
[----:B------:R-:W2:Y:S02]  /*d640*/  @!P1 SYNCS.PHASECHK.TRANS64 P1, [R3+URZ], R0 ;  /* 0x00000000030095a7 */ /* 0x000ea4000802007f */
[----:B--2---:R-:W-:Y:S05]  /*d650*/  @!P1 BRA `(.L_x_17) ;  /* 0xfffffffc00f09947 */ /* 0x004fea000383ffff */
[----:B------:R-:W-:Y:S05]  /*d660*/  BRA `(.L_x_16) ;  /* 0xffffff3c007c7947 */ /* 0x000fea000383ffff */
.L_x_22:
[----:B-1----:R1:W2:Y:S02]  /*d670*/  SYNCS.PHASECHK.TRANS64.TRYWAIT P1, [R3+URZ], R0 ;  /* 0x00000000030075a7 */ /* 0x0022a4000802017f */
[----:B--2---:R-:W-:Y:S05]  /*d680*/  @!P1 NANOSLEEP.SYNCS 0x989680 ;  /* 0x009896800000995d */ /* 0x004fea0003900000 */
[----:B------:R-:W2:Y:S02]  /*d690*/  @!P1 SYNCS.PHASECHK.TRANS64 P1, [R3+URZ], R0 ;  /* 0x00000000030095a7 */ /* 0x000ea4000802007f */
[----:B--2---:R-:W-:Y:S05]  /*d6a0*/  @!P1 BRA `(.L_x_22) ;  /* 0xfffffffc00f09947 */ /* 0x004fea000383ffff */
[----:B------:R-:W-:Y:S05]  /*d6b0*/  BRA `(.L_x_21) ;  /* 0xffffff4400107947 */ /* 0x000fea000383ffff */
.L_x_53:
[----:B------:R-:W-:Y:S01]  /*d6c0*/  BSSY B1, `(.L_x_72) ;  /* 0x0000006000017945 */ /* 0x000fe20003800000 */
[----:B------:R-:W-:-:S07]  /*d6d0*/  IMAD.MOV.U32 R15, RZ, RZ, -0x1 ;  /* 0xffffffffff0f7424 */ /* 0x000fce00078e00ff */
[----:B------:R-:W-:Y:S05]  /*d6e0*/  WARPSYNC.COLLECTIVE R15, `(.L_x_73) ;  /* 0x000000000f0c7348 */ /* 0x000fea0003c00000 */
[----:B------:R-:W-:Y:S02]  /*d6f0*/  ELECT P6, UR62, PT ;  /* 0x00000000003e782f */ /* 0x000fe400038c0000 */
[----:B------:R-:W-:Y:S01]  /*d700*/  MOV R14, UR62 ;  /* 0x0000003e000e7c02 */ /* 0x000fe20008000f00 */
[----:B------:R-:W-:Y:S10]  /*d710*/  ENDCOLLECTIVE ;  /* 0x000000000000791b */ /* 0x000ff40003800000 */
.L_x_73:
[----:B------:R-:W-:Y:S05]  /*d720*/  BSYNC B1 ;  /* 0x0000000000017941 */ /* 0x000fea0003800000 */
.L_x_72:
[----:B------:R-:W-:Y:S05]  /*d730*/  BRA `(.L_x_74) ;  /* 0xfffffff000547947 */ /* 0x000fea000383ffff */
.L_x_56:
[----:B-1----:R1:W2:Y:S02]  /*d740*/  SYNCS.PHASECHK.TRANS64.TRYWAIT P1, [R13+URZ+0x18], R4 ;  /* 0x000018040d0075a7 */ /* 0x0022a4000802017f */
[----:B--2---:R-:W-:Y:S05]  /*d750*/  @!P1 NANOSLEEP.SYNCS 0x989680 ;  /* 0x009896800000995d */ /* 0x004fea0003900000 */
[----:B------:R-:W2:Y:S02]  /*d760*/  @!P1 SYNCS.PHASECHK.TRANS64 P1, [R13+URZ+0x18], R4 ;  /* 0x000018040d0095a7 */ /* 0x000ea4000802007f */
[----:B--2---:R-:W-:Y:S05]  /*d770*/  @!P1 BRA `(.L_x_56) ;  /* 0xfffffffc00f09947 */ /* 0x004fea000383ffff */
[----:B------:R-:W-:Y:S05]  /*d780*/  BRA `(.L_x_75) ;  /* 0xfffffff000887947 */ /* 0x000fea000383ffff */
.L_x_65:
[----:B------:R-:W-:Y:S01]  /*d790*/  BSSY B0, `(.L_x_76) ;  /* 0x0000006000007945 */ /* 0x000fe20003800000 */
[----:B------:R-:W-:-:S07]  /*d7a0*/  IMAD.MOV.U32 R15, RZ, RZ, -0x1 ;  /* 0xffffffffff0f7424 */ /* 0x000fce00078e00ff */
[----:B------:R-:W-:Y:S05]  /*d7b0*/  WARPSYNC.COLLECTIVE R15, `(.L_x_77) ;  /* 0x000000000f0c7348 */ /* 0x000fea0003c00000 */
[----:B------:R-:W-:Y:S02]  /*d7c0*/  ELECT P6, UR62, PT ;  /* 0x00000000003e782f */ /* 0x000fe400038c0000 */
[----:B------:R-:W-:Y:S01]  /*d7d0*/  MOV R14, UR62 ;  /* 0x0000003e000e7c02 */ /* 0x000fe20008000f00 */
[----:B------:R-:W-:Y:S10]  /*d7e0*/  ENDCOLLECTIVE ;  /* 0x000000000000791b */ /* 0x000ff40003800000 */
.L_x_77:
[----:B------:R-:W-:Y:S05]  /*d7f0*/  BSYNC B0 ;  /* 0x0000000000007941 */ /* 0x000fea0003800000 */
.L_x_76:
[----:B------:R-:W-:Y:S05]  /*d800*/  BRA `(.L_x_78) ;  /* 0xfffffff800f07947 */ /* 0x000fea000383ffff */
.L_x_69:
[----:B0-----:R0:W1:Y:S02]  /*d810*/  SYNCS.PHASECHK.TRANS64.TRYWAIT P0, [R7+URZ], R2 ;  /* 0x00000002070075a7 */ /* 0x001064000800017f */
[----:B-1----:R-:W-:Y:S05]  /*d820*/  @!P0 NANOSLEEP.SYNCS 0x989680 ;  /* 0x009896800000895d */ /* 0x002fea0003900000 */
[----:B------:R-:W1:Y:S02]  /*d830*/  @!P0 SYNCS.PHASECHK.TRANS64 P0, [R7+URZ], R2 ;  /* 0x00000002070085a7 */ /* 0x000e64000800007f */
[----:B-1----:R-:W-:Y:S05]  /*d840*/  @!P0 BRA `(.L_x_69) ;  /* 0xfffffffc00f08947 */ /* 0x002fea000383ffff */
[----:B------:R-:W-:Y:S05]  /*d850*/  BRA `(.L_x_79) ;  /* 0xfffffffc00347947 */ /* 0x000fea000383ffff */
.L_x_70:
[----:B0-----:R0:W1:Y:S02]  /*d860*/  SYNCS.PHASECHK.TRANS64.TRYWAIT P0, [R9+URZ], R4 ;  /* 0x00000004090075a7 */ /* 0x001064000800017f */
[----:B-1----:R-:W-:Y:S05]  /*d870*/  @!P0 NANOSLEEP.SYNCS 0x989680 ;  /* 0x009896800000895d */ /* 0x002fea0003900000 */
[----:B------:R-:W1:Y:S02]  /*d880*/  @!P0 SYNCS.PHASECHK.TRANS64 P0, [R9+URZ], R4 ;  /* 0x00000004090085a7 */ /* 0x000e64000800007f */
[----:B-1----:R-:W-:Y:S05]  /*d890*/  @!P0 BRA `(.L_x_70) ;  /* 0xfffffffc00f08947 */ /* 0x002fea000383ffff */
[----:B------:R-:W-:Y:S05]  /*d8a0*/  BRA `(.L_x_80) ;  /* 0xfffffffc003c7947 */ /* 0x000fea000383ffff */
.L_x_81:
[----:B------:R-:W-:-:S00]  /*d8b0*/  BRA `(.L_x_81) ;  /* 0xfffffffc00fc7947 */ /* 0x000fc0000383ffff */
[----:B------:R-:W-:-:S00]  /*d8c0*/  NOP ;  /* 0x0000000000007918 */ /* 0x000fc00000000000 */
        /* <DEDUP_REMOVED lines=11> */
.L_x_82:


//--------------------- .nv.global.init           --------------------------
	.section	.nv.global.init,"aw",@progbits
.nv.global.init:
	.type		$str$22,@object
	.size		$str$22,($str$23 - $str$22)
$str$22:
        /*0000*/ 	.byte	0x6b, 0x5f, 0x74, 0x69, 0x6c, 0x65, 0x5f, 0x63, 0x6f, 0x75, 0x6e, 0x74, 0x20, 0x3e, 0x3d, 0x20
        /*0010*/ 	.byte	0x31, 0x00
	.type		$str$23,@object
	.size		$str$23,(__unnamed_1 - $str$23)
$str$23:
        /*0012*/ 	.byte	0x2f, 0x74, 0x6d, 0x70, 0x2f, 0x63, 0x75, 0x74, 0x6c, 0x61, 0x73, 0x73, 0x5f, 0x73, 0x77, 0x65
        /*0022*/ 	.byte	0x65, 0x70, 0x5f, 0x73, 0x72, 0x63, 0x2f, 0x69, 0x6e, 0x63, 0x6c, 0x75, 0x64, 0x65, 0x2f, 0x63
        /*0032*/ 	.byte	0x75, 0x74, 0x6c, 0x61, 0x73, 0x73, 0x2f, 0x67, 0x65, 0x6d, 0x6d, 0x2f, 0x63, 0x6f, 0x6c, 0x6c
        /*0042*/ 	.byte	0x65, 0x63, 0x74, 0x69, 0x76, 0x65, 0x2f, 0x73, 0x6d, 0x39, 0x30, 0x5f, 0x6d, 0x6d, 0x61, 0x5f
        /*0052*/ 	.byte	0x74, 0x6d, 0x61, 0x5f, 0x67, 0x6d, 0x6d, 0x61, 0x5f, 0x73, 0x73, 0x5f, 0x77, 0x61, 0x72, 0x70
        /*0062*/ 	.byte	0x73, 0x70, 0x65, 0x63, 0x69, 0x61, 0x6c, 0x69, 0x7a, 0x65, 0x64, 0x2e, 0x68, 0x70, 0x70, 0x00
	.type		__unnamed_1,@object
	.size		__unnamed_1,(.L_0 - __unnamed_1)
__unnamed_1:
        /*0072*/ 	.byte	0x76, 0x6f, 0x69, 0x64, 0x20, 0x63, 0x75, 0x74, 0x6c, 0x61, 0x73, 0x73, 0x3a, 0x3a, 0x67, 0x65
        /* <DEDUP_REMOVED lines=172> */
        /*0b42*/ 	.byte	0x74, 0x69, 0x74, 0x79, 0x5d, 0x00
.L_0:


//--------------------- .nv.shared._ZN7cutlass13device_kernelINS_4gemm6kernel13GemmUniversalIN4cute5tupleIJiiiiEEENS1_10collective13CollectiveMmaINS1_34MainloopSm90TmaGmmaWarpSpecializedILi3ENS5_IJNS4_1CILi1EEESB_SB_EEENS1_35KernelTmaWarpSpecializedCooperativeEEENS5_IJNSA_ILi384EEENSA_ILi128EEESG_EEEaNS5_IJlSB_lEEEaSI_NS4_8TiledMMAINS4_8MMA_AtomIJNS4_4SM904GMMA27MMA_64x128x32_S32S8S8_SS_TNEEEENS4_6LayoutINS5_IJNSA_ILi2EEESB_SB_EEENS5_IJSB_NSA_ILi0EEESS_EEEEENS5_IJNS4_10UnderscoreESV_SV_EEEEENS4_13SM90_TMA_LOADENS4_14ComposedLayoutINS4_7SwizzleILi3ELi4ELi3EEENS4_18smem_ptr_flag_bitsILi8EEENSP_INS5_IJNSA_ILi8EEESG_EEENS5_IJSG_SB_EEEEEEEvNS4_8identityESY_S18_vS19_EENS_8epilogue10collective6detail29Sm90TmaWarpSpecializedAdapterINS1C_15DefaultEpilogueIaSI_SI_NS1B_6thread17LinearCombinationIaLi1EiiLNS1G_9ScaleType4KindE0ELNS_15FloatRoundStyleE2EaEENS1_15EpilogueDefaultEEEEEvvEEEEvNT_6ParamsE --------------------------
	.section	.nv.shared._ZN7cutlass13device_kernelINS_4gemm6kernel13GemmUniversalIN4cute5tupleIJiiiiEEENS1_10collective13CollectiveMmaINS1_34MainloopSm90TmaGmmaWarpSpecializedILi3ENS5_IJNS4_1CILi1EEESB_SB_EEENS1_35KernelTmaWarpSpecializedCooperativeEEENS5_IJNSA_ILi384EEENSA_ILi128EEESG_EEEaNS5_IJlSB_lEEEaSI_NS4_8TiledMMAINS4_8MMA_AtomIJNS4_4SM904GMMA27MMA_64x128x32_S32S8S8_SS_TNEEEENS4_6LayoutINS5_IJNSA_ILi2EEESB_SB_EEENS5_IJSB_NSA_ILi0EEESS_EEEEENS5_IJNS4_10UnderscoreESV_SV_EEEEENS4_13SM90_TMA_LOADENS4_14ComposedLayoutINS4_7SwizzleILi3ELi4ELi3EEENS4_18smem_ptr_flag_bitsILi8EEENSP_INS5_IJNSA_ILi8EEESG_EEENS5_IJSG_SB_EEEEEEEvNS4_8identityESY_S18_vS19_EENS_8epilogue10collective6detail29Sm90TmaWarpSpecializedAdapterINS1C_15DefaultEpilogueIaSI_SI_NS1B_6thread17LinearCombinationIaLi1EiiLNS1G_9ScaleType4KindE0ELNS_15FloatRoundStyleE2EaEENS1_15EpilogueDefaultEEEEEvvEEEEvNT_6ParamsE,"aw",@nobits
	.sectionflags	@""
	.align	16
	.zero		1024


//--------------------- .nv.shared.reserved.0     --------------------------
	.section	.nv.shared.reserved.0,"aw",@nobits
	.weak		__nv_reservedSMEM_offset_0_alias
	.size		__nv_reservedSMEM_offset_0_alias, 0, 0
	.other		__nv_reservedSMEM_offset_0_alias,@"STO_CUDA_RESERVED_SHARED STV_DEFAULT"
__nv_reservedSMEM_offset_0_alias:
	.zero		0


//--------------------- .nv.global                --------------------------
	.section	.nv.global,"aw",@nobits
.nv.global:
	.type		_ZN39_INTERNAL_18823336_4_k_cu_fd933648_27714cute1_E,@object
	.size		_ZN39_INTERNAL_18823336_4_k_cu_fd933648_27714cute1_E,(_ZN39_INTERNAL_18823336_4_k_cu_fd933648_27714cuda3std3__45__cpo6cbeginE - _ZN39_INTERNAL_18823336_4_k_cu_fd933648_27714cute1_E)
_ZN39_INTERNAL_18823336_4_k_cu_fd933648_27714cute1_E:
	.zero		1
	.type		_ZN39_INTERNAL_18823336_4_k_cu_fd933648_27714cuda3std3__45__cpo6cbeginE,@object
	.size		_ZN39_INTERNAL_18823336_4_k_cu_fd933648_27714cuda3std3__45__cpo6cbeginE,(_ZN39_INTERNAL_18823336_4_k_cu_fd933648_27714cuda3std3__48in_placeE - _ZN39_INTERNAL_18823336_4_k_cu_fd933648_27714cuda3std3__45__cpo6cbeginE)
_ZN39_INTERNAL_18823336_4_k_cu_fd933648_27714cuda3std3__45__cpo6cbeginE:
	.zero		1
	.type		_ZN39_INTERNAL_18823336_4_k_cu_fd933648_27714cuda3std3__48in_placeE,@object
	.size		_ZN39_INTERNAL_18823336_4_k_cu_fd933648_27714cuda3std3__48in_placeE,(_ZN39_INTERNAL_18823336_4_k_cu_fd933648_27714cuda3std6ranges3__45__cpo9iter_moveE - _ZN39_INTERNAL_18823336_4_k_cu_fd933648_27714cuda3std3__48in_placeE)
_ZN39_INTERNAL_18823336_4_k_cu_fd933648_27714cuda3std3__48in_placeE:
	.zero		1
	.type		_ZN39_INTERNAL_18823336_4_k_cu_fd933648_27714cuda3std6ranges3__45__cpo9iter_moveE,@object
	.size		_ZN39_INTERNAL_18823336_4_k_cu_fd933648_27714cuda3std6ranges3__45__cpo9iter_moveE,(_ZN39_INTERNAL_18823336_4_k_cu_fd933648_27714cuda3std3__45__cpo5beginE - _ZN39_INTERNAL_18823336_4_k_cu_fd933648_27714cuda3std6ranges3__45__cpo9iter_moveE)
_ZN39_INTERNAL_18823336_4_k_cu_fd933648_27714cuda3std6ranges3__45__cpo9iter_moveE:
	.zero		1
	.type		_ZN39_INTERNAL_18823336_4_k_cu_fd933648_27714cuda3std3__45__cpo5beginE,@object
	.size		_ZN39_INTERNAL_18823336_4_k_cu_fd933648_27714cuda3std3__45__cpo5beginE,(_ZN39_INTERNAL_18823336_4_k_cu_fd933648_27714cuda3std3__441_GLOBAL__N__18823336_4_k_cu_fd933648_27716ignoreE - _ZN39_INTERNAL_18823336_4_k_cu_fd933648_27714cuda3std3__45__cpo5beginE)
_ZN39_INTERNAL_18823336_4_k_cu_fd933648_27714cuda3std3__45__cpo5beginE:
	.zero		1
	.type		_ZN39_INTERNAL_18823336_4_k_cu_fd933648_27714cuda3std3__441_GLOBAL__N__18823336_4_k_cu_fd933648_27716ignoreE,@object
	.size		_ZN39_INTERNAL_18823336_4_k_cu_fd933648_27714cuda3std3__441_GLOBAL__N__18823336_4_k_cu_fd933648_27716ignoreE,(_ZN39_INTERNAL_18823336_4_k_cu_fd933648_27714cute7productE - _ZN39_INTERNAL_18823336_4_k_cu_fd933648_27714cuda3std3__441_GLOBAL__N__18823336_4_k_cu_fd933648_27716ignoreE)
_ZN39_INTERNAL_18823336_4_k_cu_fd933648_27714cuda3std3__441_GLOBAL__N__18823336_4_k_cu_fd933648_27716ignoreE:
	.zero		1
	.type		_ZN39_INTERNAL_18823336_4_k_cu_fd933648_27714cute7productE,@object
	.size		_ZN39_INTERNAL_18823336_4_k_cu_fd933648_27714cute7productE,(_ZN39_INTERNAL_18823336_4_k_cu_fd933648_27714cuda3std3__45__cpo3endE - _ZN39_INTERNAL_18823336_4_k_cu_fd933648_27714cute7productE)
_ZN39_INTERNAL_18823336_4_k_cu_fd933648_27714cute7productE:
	.zero		1
	.type		_ZN39_INTERNAL_18823336_4_k_cu_fd933648_27714cuda3std3__45__cpo3endE,@object
	.size		_ZN39_INTERNAL_18823336_4_k_cu_fd933648_27714cuda3std3__45__cpo3endE,(_ZN39_INTERNAL_18823336_4_k_cu_fd933648_27714cuda3std3__419piecewise_constructE - _ZN39_INTERNAL_18823336_4_k_cu_fd933648_27714cuda3std3__45__cpo3endE)
_ZN39_INTERNAL_18823336_4_k_cu_fd933648_27714cuda3std3__45__cpo3endE:
	.zero		1
	.type		_ZN39_INTERNAL_18823336_4_k_cu_fd933648_27714cuda3std3__419piecewise_constructE,@object
	.size		_ZN39_INTERNAL_18823336_4_k_cu_fd933648_27714cuda3std3__419piecewise_constructE,(_ZN39_INTERNAL_18823336_4_k_cu_fd933648_27714cuda3std3__45__cpo4cendE - _ZN39_INTERNAL_18823336_4_k_cu_fd933648_27714cuda3std3__419piecewise_constructE)
_ZN39_INTERNAL_18823336_4_k_cu_fd933648_27714cuda3std3__419piecewise_constructE:
	.zero		1
	.type		_ZN39_INTERNAL_18823336_4_k_cu_fd933648_27714cuda3std3__45__cpo4cendE,@object
	.size		_ZN39_INTERNAL_18823336_4_k_cu_fd933648_27714cuda3std3__45__cpo4cendE,(_ZN39_INTERNAL_18823336_4_k_cu_fd933648_27714cuda3std6ranges3__45__cpo4swapE - _ZN39_INTERNAL_18823336_4_k_cu_fd933648_27714cuda3std3__45__cpo4cendE)
_ZN39_INTERNAL_18823336_4_k_cu_fd933648_27714cuda3std3__45__cpo4cendE:
	.zero		1
	.type		_ZN39_INTERNAL_18823336_4_k_cu_fd933648_27714cuda3std6ranges3__45__cpo4swapE,@object
	.size		_ZN39_INTERNAL_18823336_4_k_cu_fd933648_27714cuda3std6ranges3__45__cpo4swapE,(.L_8 - _ZN39_INTERNAL_18823336_4_k_cu_fd933648_27714cuda3std6ranges3__45__cpo4swapE)
_ZN39_INTERNAL_18823336_4_k_cu_fd933648_27714cuda3std6ranges3__45__cpo4swapE:
	.zero		1
.L_8:


//--------------------- .nv.constant0._ZN7cutlass13device_kernelINS_4gemm6kernel13GemmUniversalIN4cute5tupleIJiiiiEEENS1_10collective13CollectiveMmaINS1_34MainloopSm90TmaGmmaWarpSpecializedILi3ENS5_IJNS4_1CILi1EEESB_SB_EEENS1_35KernelTmaWarpSpecializedCooperativeEEENS5_IJNSA_ILi384EEENSA_ILi128EEESG_EEEaNS5_IJlSB_lEEEaSI_NS4_8TiledMMAINS4_8MMA_AtomIJNS4_4SM904GMMA27MMA_64x128x32_S32S8S8_SS_TNEEEENS4_6LayoutINS5_IJNSA_ILi2EEESB_SB_EEENS5_IJSB_NSA_ILi0EEESS_EEEEENS5_IJNS4_10UnderscoreESV_SV_EEEEENS4_13SM90_TMA_LOADENS4_14ComposedLayoutINS4_7SwizzleILi3ELi4ELi3EEENS4_18smem_ptr_flag_bitsILi8EEENSP_INS5_IJNSA_ILi8EEESG_EEENS5_IJSG_SB_EEEEEEEvNS4_8identityESY_S18_vS19_EENS_8epilogue10collective6detail29Sm90TmaWarpSpecializedAdapterINS1C_15DefaultEpilogueIaSI_SI_NS1B_6thread17LinearCombinationIaLi1EiiLNS1G_9ScaleType4KindE0ELNS_15FloatRoundStyleE2EaEENS1_15EpilogueDefaultEEEEEvvEEEEvNT_6ParamsE --------------------------
	.section	.nv.constant0._ZN7cutlass13device_kernelINS_4gemm6kernel13GemmUniversalIN4cute5tupleIJiiiiEEENS1_10collective13CollectiveMmaINS1_34MainloopSm90TmaGmmaWarpSpecializedILi3ENS5_IJNS4_1CILi1EEESB_SB_EEENS1_35KernelTmaWarpSpecializedCooperativeEEENS5_IJNSA_ILi384EEENSA_ILi128EEESG_EEEaNS5_IJlSB_lEEEaSI_NS4_8TiledMMAINS4_8MMA_AtomIJNS4_4SM904GMMA27MMA_64x128x32_S32S8S8_SS_TNEEEENS4_6LayoutINS5_IJNSA_ILi2EEESB_SB_EEENS5_IJSB_NSA_ILi0EEESS_EEEEENS5_IJNS4_10UnderscoreESV_SV_EEEEENS4_13SM90_TMA_LOADENS4_14ComposedLayoutINS4_7SwizzleILi3ELi4ELi3EEENS4_18smem_ptr_flag_bitsILi8EEENSP_INS5_IJNSA_ILi8EEESG_EEENS5_IJSG_SB_EEEEEEEvNS4_8identityESY_S18_vS19_EENS_8epilogue10collective6detail29Sm90TmaWarpSpecializedAdapterINS1C_15DefaultEpilogueIaSI_SI_NS1B_6thread17LinearCombinationIaLi1EiiLNS1G_9ScaleType4KindE0ELNS_15FloatRoundStyleE2EaEENS1_15EpilogueDefaultEEEEEvvEEEEvNT_6ParamsE,"a",@progbits
	.sectionflags	@""
	.align	4
.nv.constant0._ZN7cutlass13device_kernelINS_4gemm6kernel13GemmUniversalIN4cute5tupleIJiiiiEEENS1_10collective13CollectiveMmaINS1_34MainloopSm90TmaGmmaWarpSpecializedILi3ENS5_IJNS4_1CILi1EEESB_SB_EEENS1_35KernelTmaWarpSpecializedCooperativeEEENS5_IJNSA_ILi384EEENSA_ILi128EEESG_EEEaNS5_IJlSB_lEEEaSI_NS4_8TiledMMAINS4_8MMA_AtomIJNS4_4SM904GMMA27MMA_64x128x32_S32S8S8_SS_TNEEEENS4_6LayoutINS5_IJNSA_ILi2EEESB_SB_EEENS5_IJSB_NSA_ILi0EEESS_EEEEENS5_IJNS4_10UnderscoreESV_SV_EEEEENS4_13SM90_TMA_LOADENS4_14ComposedLayoutINS4_7SwizzleILi3ELi4ELi3EEENS4_18smem_ptr_flag_bitsILi8EEENSP_INS5_IJNSA_ILi8EEESG_EEENS5_IJSG_SB_EEEEEEEvNS4_8identityESY_S18_vS19_EENS_8epilogue10collective6detail29Sm90TmaWarpSpecializedAdapterINS1C_15DefaultEpilogueIaSI_SI_NS1B_6thread17LinearCombinationIaLi1EiiLNS1G_9ScaleType4KindE0ELNS_15FloatRoundStyleE2EaEENS1_15EpilogueDefaultEEEEEvvEEEEvNT_6ParamsE:
	.zero		1664


//--------------------- SYMBOLS --------------------------

	.type		.nv.reservedSmem.offset0,@object
	.size		.nv.reservedSmem.offset0,0x4
	.type		__assertfail,@function
